//
// Generated by NVIDIA NVVM Compiler
//
// Compiler Build ID: CL-36424714
// Cuda compilation tools, release 13.0, V13.0.88
// Based on NVVM 20.0.0
//

.version 9.0
.target sm_100
.address_size 64

	// .globl	_Z10ntt_kernelPxixb

.visible .entry _Z10ntt_kernelPxixb(
	.param .u64 .ptr .align 1 _Z10ntt_kernelPxixb_param_0,
	.param .u32 _Z10ntt_kernelPxixb_param_1,
	.param .u64 _Z10ntt_kernelPxixb_param_2,
	.param .u8 _Z10ntt_kernelPxixb_param_3
)
{
	.reg .pred 	%p<19>;
	.reg .b16 	%rs<2>;
	.reg .b32 	%r<345>;
	.reg .b64 	%rd<292>;

	ld.param.u64 	%rd23, [_Z10ntt_kernelPxixb_param_0];
	ld.param.u32 	%r20, [_Z10ntt_kernelPxixb_param_1];
	ld.param.u64 	%rd22, [_Z10ntt_kernelPxixb_param_2];
	ld.param.s8 	%rs1, [_Z10ntt_kernelPxixb_param_3];
	cvta.to.global.u64 	%rd1, %rd23;
	mov.u32 	%r21, %tid.x;
	mov.u32 	%r1, %ntid.x;
	mov.u32 	%r22, %ctaid.x;
	mad.lo.s32 	%r2, %r1, %r22, %r21;
	setp.lt.s32 	%p1, %r20, 2;
	@%p1 bra 	$L__BB0_22;
	mov.u32 	%r24, %nctaid.x;
	mul.lo.s32 	%r3, %r24, %r1;
	add.s64 	%rd2, %rd1, 24;
	mov.b32 	%r339, 2;
$L__BB0_2:
	add.s32 	%r25, %r339, -1;
	not.b32 	%r26, %r339;
	and.b32  	%r27, %r26, %r25;
	popc.b32 	%r5, %r27;
	setp.gt.u32 	%p2, %r5, 13;
	mov.b64 	%rd286, 1;
	@%p2 bra 	$L__BB0_7;
	mov.b32 	%r28, 12288;
	shr.u32 	%r29, %r28, %r5;
	cvt.u64.u32 	%rd285, %r29;
	mov.b64 	%rd286, 1;
	mov.u64 	%rd283, %rd22;
$L__BB0_4:
	mul.hi.s64 	%rd26, %rd283, 192137947874914363;
	shr.u64 	%rd27, %rd26, 63;
	shr.s64 	%rd28, %rd26, 7;
	add.s64 	%rd29, %rd28, %rd27;
	mul.lo.s64 	%rd30, %rd29, 12289;
	sub.s64 	%rd7, %rd283, %rd30;
	and.b64  	%rd31, %rd285, 1;
	setp.eq.b64 	%p3, %rd31, 1;
	not.pred 	%p4, %p3;
	@%p4 bra 	$L__BB0_6;
	mul.lo.s64 	%rd32, %rd286, %rd7;
	mul.hi.s64 	%rd33, %rd32, 192137947874914363;
	shr.u64 	%rd34, %rd33, 63;
	shr.s64 	%rd35, %rd33, 7;
	add.s64 	%rd36, %rd35, %rd34;
	mul.lo.s64 	%rd37, %rd36, 12289;
	sub.s64 	%rd286, %rd32, %rd37;
$L__BB0_6:
	mul.lo.s64 	%rd283, %rd7, %rd7;
	shr.u64 	%rd11, %rd285, 1;
	setp.gt.u64 	%p5, %rd285, 1;
	mov.u64 	%rd285, %rd11;
	@%p5 bra 	$L__BB0_4;
$L__BB0_7:
	setp.eq.s16 	%p6, %rs1, 0;
	@%p6 bra 	$L__BB0_9;
	mul.hi.s64 	%rd38, %rd286, 192137947874914363;
	shr.u64 	%rd39, %rd38, 63;
	shr.s64 	%rd40, %rd38, 7;
	add.s64 	%rd41, %rd40, %rd39;
	mul.lo.s64 	%rd42, %rd41, 12289;
	sub.s64 	%rd43, %rd286, %rd42;
	mul.lo.s64 	%rd44, %rd43, %rd43;
	mul.hi.u64 	%rd45, %rd44, 192137947874914363;
	shr.u64 	%rd46, %rd45, 7;
	cvt.u32.u64 	%r30, %rd46;
	mov.b64 	%rd47, 12289;
	cvt.u32.u64 	%r31, %rd47;
	mul.lo.s32 	%r32, %r30, %r31;
	cvt.u32.u64 	%r33, %rd44;
	sub.s32 	%r34, %r33, %r32;
	cvt.u32.u64 	%r35, %rd43;
	mul.lo.s32 	%r36, %r35, %r34;
	mul.hi.s32 	%r37, %r36, 1431539267;
	shr.u32 	%r38, %r37, 31;
	shr.s32 	%r39, %r37, 12;
	add.s32 	%r40, %r39, %r38;
	mul.lo.s32 	%r41, %r40, 12289;
	sub.s32 	%r42, %r36, %r41;
	mul.lo.s32 	%r43, %r34, %r34;
	mul.hi.u32 	%r44, %r43, 357884817;
	shr.u32 	%r45, %r44, 10;
	mul.lo.s32 	%r46, %r45, 12289;
	sub.s32 	%r47, %r43, %r46;
	mul.lo.s32 	%r48, %r42, %r47;
	mul.hi.s32 	%r49, %r48, 1431539267;
	shr.u32 	%r50, %r49, 31;
	shr.s32 	%r51, %r49, 12;
	add.s32 	%r52, %r51, %r50;
	mul.lo.s32 	%r53, %r52, 12289;
	sub.s32 	%r54, %r48, %r53;
	mul.lo.s32 	%r55, %r47, %r47;
	mul.hi.u32 	%r56, %r55, 357884817;
	shr.u32 	%r57, %r56, 10;
	mul.lo.s32 	%r58, %r57, 12289;
	sub.s32 	%r59, %r55, %r58;
	mul.lo.s32 	%r60, %r54, %r59;
	mul.hi.s32 	%r61, %r60, 1431539267;
	shr.u32 	%r62, %r61, 31;
	shr.s32 	%r63, %r61, 12;
	add.s32 	%r64, %r63, %r62;
	mul.lo.s32 	%r65, %r64, 12289;
	sub.s32 	%r66, %r60, %r65;
	mul.lo.s32 	%r67, %r59, %r59;
	mul.hi.u32 	%r68, %r67, 357884817;
	shr.u32 	%r69, %r68, 10;
	mul.lo.s32 	%r70, %r69, 12289;
	sub.s32 	%r71, %r67, %r70;
	mul.lo.s32 	%r72, %r66, %r71;
	mul.hi.s32 	%r73, %r72, 1431539267;
	shr.u32 	%r74, %r73, 31;
	shr.s32 	%r75, %r73, 12;
	add.s32 	%r76, %r75, %r74;
	mul.lo.s32 	%r77, %r76, 12289;
	sub.s32 	%r78, %r72, %r77;
	mul.lo.s32 	%r79, %r71, %r71;
	mul.hi.u32 	%r80, %r79, 357884817;
	shr.u32 	%r81, %r80, 10;
	mul.lo.s32 	%r82, %r81, 12289;
	sub.s32 	%r83, %r79, %r82;
	mul.lo.s32 	%r84, %r78, %r83;
	mul.hi.s32 	%r85, %r84, 1431539267;
	shr.u32 	%r86, %r85, 31;
	shr.s32 	%r87, %r85, 12;
	add.s32 	%r88, %r87, %r86;
	mul.lo.s32 	%r89, %r88, 12289;
	sub.s32 	%r90, %r84, %r89;
	mul.lo.s32 	%r91, %r83, %r83;
	mul.hi.u32 	%r92, %r91, 357884817;
	shr.u32 	%r93, %r92, 10;
	mul.lo.s32 	%r94, %r93, 12289;
	sub.s32 	%r95, %r91, %r94;
	mul.lo.s32 	%r96, %r90, %r95;
	mul.hi.s32 	%r97, %r96, 1431539267;
	shr.u32 	%r98, %r97, 31;
	shr.s32 	%r99, %r97, 12;
	add.s32 	%r100, %r99, %r98;
	mul.lo.s32 	%r101, %r100, 12289;
	sub.s32 	%r102, %r96, %r101;
	mul.lo.s32 	%r103, %r95, %r95;
	mul.hi.u32 	%r104, %r103, 357884817;
	shr.u32 	%r105, %r104, 10;
	mul.lo.s32 	%r106, %r105, 12289;
	sub.s32 	%r107, %r103, %r106;
	mul.lo.s32 	%r108, %r102, %r107;
	mul.hi.s32 	%r109, %r108, 1431539267;
	shr.u32 	%r110, %r109, 31;
	shr.s32 	%r111, %r109, 12;
	add.s32 	%r112, %r111, %r110;
	mul.lo.s32 	%r113, %r112, 12289;
	sub.s32 	%r114, %r108, %r113;
	mul.lo.s32 	%r115, %r107, %r107;
	mul.hi.u32 	%r116, %r115, 357884817;
	shr.u32 	%r117, %r116, 10;
	mul.lo.s32 	%r118, %r117, 12289;
	sub.s32 	%r119, %r115, %r118;
	mul.lo.s32 	%r120, %r114, %r119;
	mul.hi.s32 	%r121, %r120, 1431539267;
	shr.u32 	%r122, %r121, 31;
	shr.s32 	%r123, %r121, 12;
	add.s32 	%r124, %r123, %r122;
	mul.lo.s32 	%r125, %r124, 12289;
	sub.s32 	%r126, %r120, %r125;
	mul.lo.s32 	%r127, %r119, %r119;
	mul.hi.u32 	%r128, %r127, 357884817;
	shr.u32 	%r129, %r128, 10;
	mul.lo.s32 	%r130, %r129, 12289;
	sub.s32 	%r131, %r127, %r130;
	mul.lo.s32 	%r132, %r126, %r131;
	mul.hi.s32 	%r133, %r132, 1431539267;
	shr.u32 	%r134, %r133, 31;
	shr.s32 	%r135, %r133, 12;
	add.s32 	%r136, %r135, %r134;
	mul.lo.s32 	%r137, %r136, 12289;
	sub.s32 	%r138, %r132, %r137;
	mul.lo.s32 	%r139, %r131, %r131;
	mul.hi.u32 	%r140, %r139, 357884817;
	shr.u32 	%r141, %r140, 10;
	mul.lo.s32 	%r142, %r141, 12289;
	sub.s32 	%r143, %r139, %r142;
	mul.lo.s32 	%r144, %r138, %r143;
	mul.hi.s32 	%r145, %r144, 1431539267;
	shr.u32 	%r146, %r145, 31;
	shr.s32 	%r147, %r145, 12;
	add.s32 	%r148, %r147, %r146;
	mul.lo.s32 	%r149, %r148, 12289;
	sub.s32 	%r150, %r144, %r149;
	mul.lo.s32 	%r151, %r143, %r143;
	mul.hi.u32 	%r152, %r151, 357884817;
	shr.u32 	%r153, %r152, 10;
	mul.lo.s32 	%r154, %r153, 12289;
	sub.s32 	%r155, %r151, %r154;
	mul.lo.s32 	%r156, %r150, %r155;
	mul.hi.s32 	%r157, %r156, 1431539267;
	shr.u32 	%r158, %r157, 31;
	shr.s32 	%r159, %r157, 12;
	add.s32 	%r160, %r159, %r158;
	mul.lo.s32 	%r161, %r160, 12289;
	sub.s32 	%r162, %r156, %r161;
	mul.lo.s32 	%r163, %r155, %r155;
	mul.hi.u32 	%r164, %r163, 357884817;
	shr.u32 	%r165, %r164, 10;
	mul.lo.s32 	%r166, %r165, 12289;
	sub.s32 	%r167, %r163, %r166;
	mul.lo.s32 	%r168, %r167, %r167;
	mul.hi.u32 	%r169, %r168, 357884817;
	shr.u32 	%r170, %r169, 10;
	mul.lo.s32 	%r171, %r170, 12289;
	sub.s32 	%r172, %r168, %r171;
	mul.lo.s32 	%r173, %r162, %r172;
	mul.hi.s32 	%r174, %r173, 1431539267;
	shr.u32 	%r175, %r174, 31;
	shr.s32 	%r176, %r174, 12;
	add.s32 	%r177, %r176, %r175;
	mul.lo.s32 	%r178, %r177, 12289;
	sub.s32 	%r179, %r173, %r178;
	cvt.s64.s32 	%rd286, %r179;
$L__BB0_9:
	mul.lo.s32 	%r340, %r339, %r2;
	setp.ge.s32 	%p7, %r340, %r20;
	@%p7 bra 	$L__BB0_21;
	shr.s32 	%r7, %r339, 1;
	setp.lt.s32 	%p8, %r7, 1;
	@%p8 bra 	$L__BB0_21;
	and.b32  	%r8, %r7, 2147483644;
	mul.wide.u32 	%rd15, %r7, 8;
	add.s64 	%rd48, %rd1, %rd15;
	add.s64 	%rd16, %rd48, 16;
$L__BB0_12:
	setp.lt.u32 	%p9, %r7, 4;
	mov.b64 	%rd290, 1;
	mov.b32 	%r344, 0;
	@%p9 bra 	$L__BB0_15;
	and.b32  	%r181, %r7, 2147483644;
	neg.s32 	%r342, %r181;
	mov.b64 	%rd290, 1;
	mov.u32 	%r341, %r340;
$L__BB0_14:
	.pragma "nounroll";
	mul.wide.s32 	%rd51, %r341, 8;
	add.s64 	%rd52, %rd2, %rd51;
	add.s64 	%rd53, %rd16, %rd51;
	ld.global.u64 	%rd54, [%rd52+-24];
	ld.global.u64 	%rd55, [%rd53+-16];
	mul.lo.s64 	%rd56, %rd55, %rd290;
	mul.hi.s64 	%rd57, %rd56, 192137947874914363;
	shr.u64 	%rd58, %rd57, 63;
	shr.s64 	%rd59, %rd57, 7;
	add.s64 	%rd60, %rd59, %rd58;
	mul.lo.s64 	%rd61, %rd60, 12289;
	sub.s64 	%rd62, %rd56, %rd61;
	add.s64 	%rd63, %rd62, %rd54;
	mul.hi.s64 	%rd64, %rd63, 192137947874914363;
	shr.u64 	%rd65, %rd64, 63;
	shr.s64 	%rd66, %rd64, 7;
	add.s64 	%rd67, %rd66, %rd65;
	mul.lo.s64 	%rd68, %rd67, 12289;
	sub.s64 	%rd69, %rd63, %rd68;
	st.global.u64 	[%rd52+-24], %rd69;
	sub.s64 	%rd70, %rd54, %rd62;
	add.s64 	%rd71, %rd70, 12289;
	mul.hi.s64 	%rd72, %rd71, 192137947874914363;
	shr.u64 	%rd73, %rd72, 63;
	shr.s64 	%rd74, %rd72, 7;
	add.s64 	%rd75, %rd74, %rd73;
	mul.lo.s64 	%rd76, %rd75, 12289;
	sub.s64 	%rd77, %rd71, %rd76;
	st.global.u64 	[%rd53+-16], %rd77;
	mul.lo.s64 	%rd78, %rd290, %rd286;
	mul.hi.s64 	%rd79, %rd78, 192137947874914363;
	shr.u64 	%rd80, %rd79, 63;
	shr.s64 	%rd81, %rd79, 7;
	add.s64 	%rd82, %rd81, %rd80;
	mul.lo.s64 	%rd83, %rd82, 12289;
	sub.s64 	%rd84, %rd78, %rd83;
	ld.global.u64 	%rd85, [%rd52+-16];
	ld.global.u64 	%rd86, [%rd53+-8];
	mul.lo.s64 	%rd87, %rd86, %rd84;
	mul.hi.s64 	%rd88, %rd87, 192137947874914363;
	shr.u64 	%rd89, %rd88, 63;
	shr.s64 	%rd90, %rd88, 7;
	add.s64 	%rd91, %rd90, %rd89;
	mul.lo.s64 	%rd92, %rd91, 12289;
	sub.s64 	%rd93, %rd87, %rd92;
	add.s64 	%rd94, %rd93, %rd85;
	mul.hi.s64 	%rd95, %rd94, 192137947874914363;
	shr.u64 	%rd96, %rd95, 63;
	shr.s64 	%rd97, %rd95, 7;
	add.s64 	%rd98, %rd97, %rd96;
	mul.lo.s64 	%rd99, %rd98, 12289;
	sub.s64 	%rd100, %rd94, %rd99;
	st.global.u64 	[%rd52+-16], %rd100;
	sub.s64 	%rd101, %rd85, %rd93;
	add.s64 	%rd102, %rd101, 12289;
	mul.hi.s64 	%rd103, %rd102, 192137947874914363;
	shr.u64 	%rd104, %rd103, 63;
	shr.s64 	%rd105, %rd103, 7;
	add.s64 	%rd106, %rd105, %rd104;
	mul.lo.s64 	%rd107, %rd106, 12289;
	sub.s64 	%rd108, %rd102, %rd107;
	st.global.u64 	[%rd53+-8], %rd108;
	mul.lo.s64 	%rd109, %rd84, %rd286;
	mul.hi.s64 	%rd110, %rd109, 192137947874914363;
	shr.u64 	%rd111, %rd110, 63;
	shr.s64 	%rd112, %rd110, 7;
	add.s64 	%rd113, %rd112, %rd111;
	mul.lo.s64 	%rd114, %rd113, 12289;
	sub.s64 	%rd115, %rd109, %rd114;
	ld.global.u64 	%rd116, [%rd52+-8];
	ld.global.u64 	%rd117, [%rd53];
	mul.lo.s64 	%rd118, %rd117, %rd115;
	mul.hi.s64 	%rd119, %rd118, 192137947874914363;
	shr.u64 	%rd120, %rd119, 63;
	shr.s64 	%rd121, %rd119, 7;
	add.s64 	%rd122, %rd121, %rd120;
	mul.lo.s64 	%rd123, %rd122, 12289;
	sub.s64 	%rd124, %rd118, %rd123;
	add.s64 	%rd125, %rd124, %rd116;
	mul.hi.s64 	%rd126, %rd125, 192137947874914363;
	shr.u64 	%rd127, %rd126, 63;
	shr.s64 	%rd128, %rd126, 7;
	add.s64 	%rd129, %rd128, %rd127;
	mul.lo.s64 	%rd130, %rd129, 12289;
	sub.s64 	%rd131, %rd125, %rd130;
	st.global.u64 	[%rd52+-8], %rd131;
	sub.s64 	%rd132, %rd116, %rd124;
	add.s64 	%rd133, %rd132, 12289;
	mul.hi.s64 	%rd134, %rd133, 192137947874914363;
	shr.u64 	%rd135, %rd134, 63;
	shr.s64 	%rd136, %rd134, 7;
	add.s64 	%rd137, %rd136, %rd135;
	mul.lo.s64 	%rd138, %rd137, 12289;
	sub.s64 	%rd139, %rd133, %rd138;
	st.global.u64 	[%rd53], %rd139;
	mul.lo.s64 	%rd140, %rd115, %rd286;
	mul.hi.s64 	%rd141, %rd140, 192137947874914363;
	shr.u64 	%rd142, %rd141, 63;
	shr.s64 	%rd143, %rd141, 7;
	add.s64 	%rd144, %rd143, %rd142;
	mul.lo.s64 	%rd145, %rd144, 12289;
	sub.s64 	%rd146, %rd140, %rd145;
	ld.global.u64 	%rd147, [%rd52];
	ld.global.u64 	%rd148, [%rd53+8];
	mul.lo.s64 	%rd149, %rd148, %rd146;
	mul.hi.s64 	%rd150, %rd149, 192137947874914363;
	shr.u64 	%rd151, %rd150, 63;
	shr.s64 	%rd152, %rd150, 7;
	add.s64 	%rd153, %rd152, %rd151;
	mul.lo.s64 	%rd154, %rd153, 12289;
	sub.s64 	%rd155, %rd149, %rd154;
	add.s64 	%rd156, %rd155, %rd147;
	mul.hi.s64 	%rd157, %rd156, 192137947874914363;
	shr.u64 	%rd158, %rd157, 63;
	shr.s64 	%rd159, %rd157, 7;
	add.s64 	%rd160, %rd159, %rd158;
	mul.lo.s64 	%rd161, %rd160, 12289;
	sub.s64 	%rd162, %rd156, %rd161;
	st.global.u64 	[%rd52], %rd162;
	sub.s64 	%rd163, %rd147, %rd155;
	add.s64 	%rd164, %rd163, 12289;
	mul.hi.s64 	%rd165, %rd164, 192137947874914363;
	shr.u64 	%rd166, %rd165, 63;
	shr.s64 	%rd167, %rd165, 7;
	add.s64 	%rd168, %rd167, %rd166;
	mul.lo.s64 	%rd169, %rd168, 12289;
	sub.s64 	%rd170, %rd164, %rd169;
	st.global.u64 	[%rd53+8], %rd170;
	mul.lo.s64 	%rd171, %rd146, %rd286;
	mul.hi.s64 	%rd172, %rd171, 192137947874914363;
	shr.u64 	%rd173, %rd172, 63;
	shr.s64 	%rd174, %rd172, 7;
	add.s64 	%rd175, %rd174, %rd173;
	mul.lo.s64 	%rd176, %rd175, 12289;
	sub.s64 	%rd290, %rd171, %rd176;
	add.s32 	%r342, %r342, 4;
	add.s32 	%r341, %r341, 4;
	setp.eq.s32 	%p10, %r342, 0;
	mov.u32 	%r344, %r8;
	@%p10 bra 	$L__BB0_15;
	bra.uni 	$L__BB0_14;
$L__BB0_15:
	and.b32  	%r182, %r339, 6;
	setp.eq.s32 	%p11, %r182, 0;
	@%p11 bra 	$L__BB0_20;
	setp.eq.s32 	%p12, %r182, 2;
	@%p12 bra 	$L__BB0_18;
	add.s32 	%r183, %r344, %r340;
	mul.wide.s32 	%rd177, %r183, 8;
	add.s64 	%rd178, %rd1, %rd177;
	ld.global.u64 	%rd179, [%rd178];
	add.s64 	%rd180, %rd178, %rd15;
	ld.global.u64 	%rd181, [%rd180];
	mul.lo.s64 	%rd182, %rd181, %rd290;
	mul.hi.s64 	%rd183, %rd182, 192137947874914363;
	shr.u64 	%rd184, %rd183, 63;
	shr.s64 	%rd185, %rd183, 7;
	add.s64 	%rd186, %rd185, %rd184;
	mul.lo.s64 	%rd187, %rd186, 12289;
	sub.s64 	%rd188, %rd182, %rd187;
	add.s64 	%rd189, %rd188, %rd179;
	mul.hi.s64 	%rd190, %rd189, 192137947874914363;
	shr.u64 	%rd191, %rd190, 63;
	shr.s64 	%rd192, %rd190, 7;
	add.s64 	%rd193, %rd192, %rd191;
	mul.lo.s64 	%rd194, %rd193, 12289;
	sub.s64 	%rd195, %rd189, %rd194;
	st.global.u64 	[%rd178], %rd195;
	sub.s64 	%rd196, %rd179, %rd188;
	add.s64 	%rd197, %rd196, 12289;
	mul.hi.s64 	%rd198, %rd197, 192137947874914363;
	shr.u64 	%rd199, %rd198, 63;
	shr.s64 	%rd200, %rd198, 7;
	add.s64 	%rd201, %rd200, %rd199;
	mul.lo.s64 	%rd202, %rd201, 12289;
	sub.s64 	%rd203, %rd197, %rd202;
	st.global.u64 	[%rd180], %rd203;
	mul.lo.s64 	%rd204, %rd290, %rd286;
	mul.hi.s64 	%rd205, %rd204, 192137947874914363;
	shr.u64 	%rd206, %rd205, 63;
	shr.s64 	%rd207, %rd205, 7;
	add.s64 	%rd208, %rd207, %rd206;
	mul.lo.s64 	%rd209, %rd208, 12289;
	sub.s64 	%rd210, %rd204, %rd209;
	ld.global.u64 	%rd211, [%rd178+8];
	ld.global.u64 	%rd212, [%rd180+8];
	mul.lo.s64 	%rd213, %rd212, %rd210;
	mul.hi.s64 	%rd214, %rd213, 192137947874914363;
	shr.u64 	%rd215, %rd214, 63;
	shr.s64 	%rd216, %rd214, 7;
	add.s64 	%rd217, %rd216, %rd215;
	mul.lo.s64 	%rd218, %rd217, 12289;
	sub.s64 	%rd219, %rd213, %rd218;
	add.s64 	%rd220, %rd219, %rd211;
	mul.hi.s64 	%rd221, %rd220, 192137947874914363;
	shr.u64 	%rd222, %rd221, 63;
	shr.s64 	%rd223, %rd221, 7;
	add.s64 	%rd224, %rd223, %rd222;
	mul.lo.s64 	%rd225, %rd224, 12289;
	sub.s64 	%rd226, %rd220, %rd225;
	st.global.u64 	[%rd178+8], %rd226;
	sub.s64 	%rd227, %rd211, %rd219;
	add.s64 	%rd228, %rd227, 12289;
	mul.hi.s64 	%rd229, %rd228, 192137947874914363;
	shr.u64 	%rd230, %rd229, 63;
	shr.s64 	%rd231, %rd229, 7;
	add.s64 	%rd232, %rd231, %rd230;
	mul.lo.s64 	%rd233, %rd232, 12289;
	sub.s64 	%rd234, %rd228, %rd233;
	st.global.u64 	[%rd180+8], %rd234;
	mul.lo.s64 	%rd235, %rd210, %rd286;
	mul.hi.s64 	%rd236, %rd235, 192137947874914363;
	shr.u64 	%rd237, %rd236, 63;
	shr.s64 	%rd238, %rd236, 7;
	add.s64 	%rd239, %rd238, %rd237;
	mul.lo.s64 	%rd240, %rd239, 12289;
	sub.s64 	%rd290, %rd235, %rd240;
	add.s32 	%r344, %r344, 2;
$L__BB0_18:
	and.b32  	%r184, %r339, 2;
	setp.eq.s32 	%p13, %r184, 0;
	@%p13 bra 	$L__BB0_20;
	add.s32 	%r185, %r344, %r340;
	mul.wide.s32 	%rd241, %r185, 8;
	add.s64 	%rd242, %rd1, %rd241;
	ld.global.u64 	%rd243, [%rd242];
	add.s64 	%rd244, %rd242, %rd15;
	ld.global.u64 	%rd245, [%rd244];
	mul.lo.s64 	%rd246, %rd245, %rd290;
	mul.hi.s64 	%rd247, %rd246, 192137947874914363;
	shr.u64 	%rd248, %rd247, 63;
	shr.s64 	%rd249, %rd247, 7;
	add.s64 	%rd250, %rd249, %rd248;
	mul.lo.s64 	%rd251, %rd250, 12289;
	sub.s64 	%rd252, %rd246, %rd251;
	add.s64 	%rd253, %rd252, %rd243;
	mul.hi.s64 	%rd254, %rd253, 192137947874914363;
	shr.u64 	%rd255, %rd254, 63;
	shr.s64 	%rd256, %rd254, 7;
	add.s64 	%rd257, %rd256, %rd255;
	mul.lo.s64 	%rd258, %rd257, 12289;
	sub.s64 	%rd259, %rd253, %rd258;
	st.global.u64 	[%rd242], %rd259;
	sub.s64 	%rd260, %rd243, %rd252;
	add.s64 	%rd261, %rd260, 12289;
	mul.hi.s64 	%rd262, %rd261, 192137947874914363;
	shr.u64 	%rd263, %rd262, 63;
	shr.s64 	%rd264, %rd262, 7;
	add.s64 	%rd265, %rd264, %rd263;
	mul.lo.s64 	%rd266, %rd265, 12289;
	sub.s64 	%rd267, %rd261, %rd266;
	st.global.u64 	[%rd244], %rd267;
$L__BB0_20:
	mad.lo.s32 	%r340, %r3, %r339, %r340;
	setp.lt.s32 	%p14, %r340, %r20;
	@%p14 bra 	$L__BB0_12;
$L__BB0_21:
	bar.sync 	0;
	shl.b32 	%r339, %r339, 1;
	setp.le.s32 	%p15, %r339, %r20;
	@%p15 bra 	$L__BB0_2;
$L__BB0_22:
	setp.eq.s16 	%p16, %rs1, 0;
	setp.ge.s32 	%p17, %r2, %r20;
	or.pred  	%p18, %p17, %p16;
	@%p18 bra 	$L__BB0_24;
	mul.hi.s32 	%r186, %r20, 1431539267;
	shr.u32 	%r187, %r186, 31;
	shr.s32 	%r188, %r186, 12;
	add.s32 	%r189, %r188, %r187;
	mul.lo.s32 	%r190, %r189, 12289;
	sub.s32 	%r191, %r20, %r190;
	mul.wide.s32 	%rd268, %r191, %r191;
	mul.hi.u64 	%rd269, %rd268, 192137947874914363;
	shr.u64 	%rd270, %rd269, 7;
	mul.lo.s64 	%rd271, %rd270, 12289;
	cvt.u32.u64 	%r192, %rd268;
	cvt.u32.u64 	%r193, %rd271;
	sub.s32 	%r194, %r192, %r193;
	mul.lo.s32 	%r195, %r191, %r194;
	mul.hi.s32 	%r196, %r195, 1431539267;
	shr.u32 	%r197, %r196, 31;
	shr.s32 	%r198, %r196, 12;
	add.s32 	%r199, %r198, %r197;
	mul.lo.s32 	%r200, %r199, 12289;
	sub.s32 	%r201, %r195, %r200;
	mul.lo.s32 	%r202, %r194, %r194;
	mul.hi.u32 	%r203, %r202, 357884817;
	shr.u32 	%r204, %r203, 10;
	mul.lo.s32 	%r205, %r204, 12289;
	sub.s32 	%r206, %r202, %r205;
	mul.lo.s32 	%r207, %r201, %r206;
	mul.hi.s32 	%r208, %r207, 1431539267;
	shr.u32 	%r209, %r208, 31;
	shr.s32 	%r210, %r208, 12;
	add.s32 	%r211, %r210, %r209;
	mul.lo.s32 	%r212, %r211, 12289;
	sub.s32 	%r213, %r207, %r212;
	mul.lo.s32 	%r214, %r206, %r206;
	mul.hi.u32 	%r215, %r214, 357884817;
	shr.u32 	%r216, %r215, 10;
	mul.lo.s32 	%r217, %r216, 12289;
	sub.s32 	%r218, %r214, %r217;
	mul.lo.s32 	%r219, %r213, %r218;
	mul.hi.s32 	%r220, %r219, 1431539267;
	shr.u32 	%r221, %r220, 31;
	shr.s32 	%r222, %r220, 12;
	add.s32 	%r223, %r222, %r221;
	mul.lo.s32 	%r224, %r223, 12289;
	sub.s32 	%r225, %r219, %r224;
	mul.lo.s32 	%r226, %r218, %r218;
	mul.hi.u32 	%r227, %r226, 357884817;
	shr.u32 	%r228, %r227, 10;
	mul.lo.s32 	%r229, %r228, 12289;
	sub.s32 	%r230, %r226, %r229;
	mul.lo.s32 	%r231, %r225, %r230;
	mul.hi.s32 	%r232, %r231, 1431539267;
	shr.u32 	%r233, %r232, 31;
	shr.s32 	%r234, %r232, 12;
	add.s32 	%r235, %r234, %r233;
	mul.lo.s32 	%r236, %r235, 12289;
	sub.s32 	%r237, %r231, %r236;
	mul.lo.s32 	%r238, %r230, %r230;
	mul.hi.u32 	%r239, %r238, 357884817;
	shr.u32 	%r240, %r239, 10;
	mul.lo.s32 	%r241, %r240, 12289;
	sub.s32 	%r242, %r238, %r241;
	mul.lo.s32 	%r243, %r237, %r242;
	mul.hi.s32 	%r244, %r243, 1431539267;
	shr.u32 	%r245, %r244, 31;
	shr.s32 	%r246, %r244, 12;
	add.s32 	%r247, %r246, %r245;
	mul.lo.s32 	%r248, %r247, 12289;
	sub.s32 	%r249, %r243, %r248;
	mul.lo.s32 	%r250, %r242, %r242;
	mul.hi.u32 	%r251, %r250, 357884817;
	shr.u32 	%r252, %r251, 10;
	mul.lo.s32 	%r253, %r252, 12289;
	sub.s32 	%r254, %r250, %r253;
	mul.lo.s32 	%r255, %r249, %r254;
	mul.hi.s32 	%r256, %r255, 1431539267;
	shr.u32 	%r257, %r256, 31;
	shr.s32 	%r258, %r256, 12;
	add.s32 	%r259, %r258, %r257;
	mul.lo.s32 	%r260, %r259, 12289;
	sub.s32 	%r261, %r255, %r260;
	mul.lo.s32 	%r262, %r254, %r254;
	mul.hi.u32 	%r263, %r262, 357884817;
	shr.u32 	%r264, %r263, 10;
	mul.lo.s32 	%r265, %r264, 12289;
	sub.s32 	%r266, %r262, %r265;
	mul.lo.s32 	%r267, %r261, %r266;
	mul.hi.s32 	%r268, %r267, 1431539267;
	shr.u32 	%r269, %r268, 31;
	shr.s32 	%r270, %r268, 12;
	add.s32 	%r271, %r270, %r269;
	mul.lo.s32 	%r272, %r271, 12289;
	sub.s32 	%r273, %r267, %r272;
	mul.lo.s32 	%r274, %r266, %r266;
	mul.hi.u32 	%r275, %r274, 357884817;
	shr.u32 	%r276, %r275, 10;
	mul.lo.s32 	%r277, %r276, 12289;
	sub.s32 	%r278, %r274, %r277;
	mul.lo.s32 	%r279, %r273, %r278;
	mul.hi.s32 	%r280, %r279, 1431539267;
	shr.u32 	%r281, %r280, 31;
	shr.s32 	%r282, %r280, 12;
	add.s32 	%r283, %r282, %r281;
	mul.lo.s32 	%r284, %r283, 12289;
	sub.s32 	%r285, %r279, %r284;
	mul.lo.s32 	%r286, %r278, %r278;
	mul.hi.u32 	%r287, %r286, 357884817;
	shr.u32 	%r288, %r287, 10;
	mul.lo.s32 	%r289, %r288, 12289;
	sub.s32 	%r290, %r286, %r289;
	mul.lo.s32 	%r291, %r285, %r290;
	mul.hi.s32 	%r292, %r291, 1431539267;
	shr.u32 	%r293, %r292, 31;
	shr.s32 	%r294, %r292, 12;
	add.s32 	%r295, %r294, %r293;
	mul.lo.s32 	%r296, %r295, 12289;
	sub.s32 	%r297, %r291, %r296;
	mul.lo.s32 	%r298, %r290, %r290;
	mul.hi.u32 	%r299, %r298, 357884817;
	shr.u32 	%r300, %r299, 10;
	mul.lo.s32 	%r301, %r300, 12289;
	sub.s32 	%r302, %r298, %r301;
	mul.lo.s32 	%r303, %r297, %r302;
	mul.hi.s32 	%r304, %r303, 1431539267;
	shr.u32 	%r305, %r304, 31;
	shr.s32 	%r306, %r304, 12;
	add.s32 	%r307, %r306, %r305;
	mul.lo.s32 	%r308, %r307, 12289;
	sub.s32 	%r309, %r303, %r308;
	mul.lo.s32 	%r310, %r302, %r302;
	mul.hi.u32 	%r311, %r310, 357884817;
	shr.u32 	%r312, %r311, 10;
	mul.lo.s32 	%r313, %r312, 12289;
	sub.s32 	%r314, %r310, %r313;
	mul.lo.s32 	%r315, %r309, %r314;
	mul.hi.s32 	%r316, %r315, 1431539267;
	shr.u32 	%r317, %r316, 31;
	shr.s32 	%r318, %r316, 12;
	add.s32 	%r319, %r318, %r317;
	mul.lo.s32 	%r320, %r319, 12289;
	sub.s32 	%r321, %r315, %r320;
	mul.lo.s32 	%r322, %r314, %r314;
	mul.hi.u32 	%r323, %r322, 357884817;
	shr.u32 	%r324, %r323, 10;
	mul.lo.s32 	%r325, %r324, 12289;
	sub.s32 	%r326, %r322, %r325;
	mul.lo.s32 	%r327, %r326, %r326;
	mul.hi.u32 	%r328, %r327, 357884817;
	shr.u32 	%r329, %r328, 10;
	mul.lo.s32 	%r330, %r329, 12289;
	sub.s32 	%r331, %r327, %r330;
	mul.lo.s32 	%r332, %r321, %r331;
	mul.hi.s32 	%r333, %r332, 1431539267;
	shr.u32 	%r334, %r333, 31;
	shr.s32 	%r335, %r333, 12;
	add.s32 	%r336, %r335, %r334;
	mul.lo.s32 	%r337, %r336, 12289;
	sub.s32 	%r338, %r332, %r337;
	cvt.s64.s32 	%rd272, %r338;
	mul.wide.s32 	%rd273, %r2, 8;
	add.s64 	%rd274, %rd1, %rd273;
	ld.global.u64 	%rd275, [%rd274];
	mul.lo.s64 	%rd276, %rd275, %rd272;
	mul.hi.s64 	%rd277, %rd276, 192137947874914363;
	shr.u64 	%rd278, %rd277, 63;
	shr.s64 	%rd279, %rd277, 7;
	add.s64 	%rd280, %rd279, %rd278;
	mul.lo.s64 	%rd281, %rd280, 12289;
	sub.s64 	%rd282, %rd276, %rd281;
	st.global.u64 	[%rd274], %rd282;
$L__BB0_24:
	ret;

}
	// .globl	_Z21pointwise_mult_kernelPxS_S_i
.visible .entry _Z21pointwise_mult_kernelPxS_S_i(
	.param .u64 .ptr .align 1 _Z21pointwise_mult_kernelPxS_S_i_param_0,
	.param .u64 .ptr .align 1 _Z21pointwise_mult_kernelPxS_S_i_param_1,
	.param .u64 .ptr .align 1 _Z21pointwise_mult_kernelPxS_S_i_param_2,
	.param .u32 _Z21pointwise_mult_kernelPxS_S_i_param_3
)
{
	.reg .pred 	%p<2>;
	.reg .b32 	%r<6>;
	.reg .b64 	%rd<20>;

	ld.param.u64 	%rd1, [_Z21pointwise_mult_kernelPxS_S_i_param_0];
	ld.param.u64 	%rd2, [_Z21pointwise_mult_kernelPxS_S_i_param_1];
	ld.param.u64 	%rd3, [_Z21pointwise_mult_kernelPxS_S_i_param_2];
	ld.param.u32 	%r2, [_Z21pointwise_mult_kernelPxS_S_i_param_3];
	mov.u32 	%r3, %tid.x;
	mov.u32 	%r4, %ctaid.x;
	mov.u32 	%r5, %ntid.x;
	mad.lo.s32 	%r1, %r4, %r5, %r3;
	setp.ge.s32 	%p1, %r1, %r2;
	@%p1 bra 	$L__BB1_2;
	cvta.to.global.u64 	%rd4, %rd1;
	cvta.to.global.u64 	%rd5, %rd2;
	cvta.to.global.u64 	%rd6, %rd3;
	mul.wide.s32 	%rd7, %r1, 8;
	add.s64 	%rd8, %rd4, %rd7;
	ld.global.u64 	%rd9, [%rd8];
	add.s64 	%rd10, %rd5, %rd7;
	ld.global.u64 	%rd11, [%rd10];
	mul.lo.s64 	%rd12, %rd11, %rd9;
	mul.hi.s64 	%rd13, %rd12, 192137947874914363;
	shr.u64 	%rd14, %rd13, 63;
	shr.s64 	%rd15, %rd13, 7;
	add.s64 	%rd16, %rd15, %rd14;
	mul.lo.s64 	%rd17, %rd16, 12289;
	sub.s64 	%rd18, %rd12, %rd17;
	add.s64 	%rd19, %rd6, %rd7;
	st.global.u64 	[%rd19], %rd18;
$L__BB1_2:
	ret;

}


// ===== COMPILED SASS (sm_100) =====

	.target	sm_100

	.elftype	@"ET_EXEC"


//--------------------- .note.nv.tkinfo           --------------------------
	.section	.note.nv.tkinfo,"",@"SHT_NOTE"
	.sectionflags	@"SHF_NOTE_NV_TKINFO"
	.tkinfo
        /*0018*/ 	.word	0x00000002
        /*0030*/ 	.string	""
        /*0030*/ 	.string	"ptxas"
        /*0030*/ 	.string	"Cuda compilation tools, release 13.0, V13.0.88"
        /*0030*/ 	.string	"Build cuda_13.0.r13.0/compiler.36424714_0"
        /*0030*/ 	.string	"-arch sm_100 -m 64 "



//--------------------- .note.nv.cuinfo           --------------------------
	.section	.note.nv.cuinfo,"",@"SHT_NOTE"
	.sectionflags	@"SHF_NOTE_NV_CUINFO"
        /*0018*/ 	.short	0x0002
        /*001a*/ 	.short	0x0064
        /*001c*/ 	.short	0x0082
	.zero		2


//--------------------- .nv.info                  --------------------------
	.section	.nv.info,"",@"SHT_CUDA_INFO"
	.align	4


	//----- nvinfo : EIATTR_REGCOUNT
	.align		4
        /*0000*/ 	.byte	0x04, 0x2f
        /*0002*/ 	.short	(.L_1 - .L_0)
	.align		4
.L_0:
        /*0004*/ 	.word	index@(_Z10ntt_kernelPxixb)
        /*0008*/ 	.word	0x0000001e


	//----- nvinfo : EIATTR_FRAME_SIZE
	.align		4
.L_1:
        /*000c*/ 	.byte	0x04, 0x11
        /*000e*/ 	.short	(.L_3 - .L_2)
	.align		4
.L_2:
        /*0010*/ 	.word	index@(_Z10ntt_kernelPxixb)
        /*0014*/ 	.word	0x00000000


	//----- nvinfo : EIATTR_REGCOUNT
	.align		4
.L_3:
        /*0018*/ 	.byte	0x04, 0x2f
        /*001a*/ 	.short	(.L_5 - .L_4)
	.align		4
.L_4:
        /*001c*/ 	.word	index@(_Z21pointwise_mult_kernelPxS_S_i)
        /*0020*/ 	.word	0x00000010


	//----- nvinfo : EIATTR_FRAME_SIZE
	.align		4
.L_5:
        /*0024*/ 	.byte	0x04, 0x11
        /*0026*/ 	.short	(.L_7 - .L_6)
	.align		4
.L_6:
        /*0028*/ 	.word	index@(_Z21pointwise_mult_kernelPxS_S_i)
        /*002c*/ 	.word	0x00000000


	//----- nvinfo : EIATTR_MIN_STACK_SIZE
	.align		4
.L_7:
        /*0030*/ 	.byte	0x04, 0x12
        /*0032*/ 	.short	(.L_9 - .L_8)
	.align		4
.L_8:
        /*0034*/ 	.word	index@(_Z21pointwise_mult_kernelPxS_S_i)
        /*0038*/ 	.word	0x00000000


	//----- nvinfo : EIATTR_MIN_STACK_SIZE
	.align		4
.L_9:
        /*003c*/ 	.byte	0x04, 0x12
        /*003e*/ 	.short	(.L_11 - .L_10)
	.align		4
.L_10:
        /*0040*/ 	.word	index@(_Z10ntt_kernelPxixb)
        /*0044*/ 	.word	0x00000000
.L_11:


//--------------------- .nv.compat                --------------------------
	.section	.nv.compat,"",@"SHT_CUDA_COMPAT_INFO"
	.align	4
        /*0000*/ 	.byte	0x02, 0x09, 0x00, 0x00, 0x02, 0x02, 0x01, 0x00, 0x02, 0x05, 0x05, 0x00, 0x03, 0x07, 0x01, 0x01
        /*0010*/ 	.byte	0x02, 0x03, 0x00, 0x00, 0x02, 0x06, 0x01, 0x00, 0x04, 0x0b, 0x08, 0x00, 0x09, 0x00, 0x00, 0x00
        /*0020*/ 	.byte	0x00, 0x00, 0x00, 0x00


//--------------------- .nv.info._Z21pointwise_mult_kernelPxS_S_i --------------------------
	.section	.nv.info._Z21pointwise_mult_kernelPxS_S_i,"",@"SHT_CUDA_INFO"
	.sectionflags	@""
	.align	4


	//----- nvinfo : EIATTR_CUDA_API_VERSION
	.align		4
        /*0000*/ 	.byte	0x04, 0x37
        /*0002*/ 	.short	(.L_13 - .L_12)
.L_12:
        /*0004*/ 	.word	0x00000082


	//----- nvinfo : EIATTR_KPARAM_INFO
	.align		4
.L_13:
        /*0008*/ 	.byte	0x04, 0x17
        /*000a*/ 	.short	(.L_15 - .L_14)
.L_14:
        /*000c*/ 	.word	0x00000000
        /*0010*/ 	.short	0x0003
        /*0012*/ 	.short	0x0018
        /*0014*/ 	.byte	0x00, 0xf0, 0x11, 0x00


	//----- nvinfo : EIATTR_KPARAM_INFO
	.align		4
.L_15:
        /*0018*/ 	.byte	0x04, 0x17
        /*001a*/ 	.short	(.L_17 - .L_16)
.L_16:
        /*001c*/ 	.word	0x00000000
        /*0020*/ 	.short	0x0002
        /*0022*/ 	.short	0x0010
        /*0024*/ 	.byte	0x00, 0xf5, 0x21, 0x00


	//----- nvinfo : EIATTR_KPARAM_INFO
	.align		4
.L_17:
        /*0028*/ 	.byte	0x04, 0x17
        /*002a*/ 	.short	(.L_19 - .L_18)
.L_18:
        /*002c*/ 	.word	0x00000000
        /*0030*/ 	.short	0x0001
        /*0032*/ 	.short	0x0008
        /*0034*/ 	.byte	0x00, 0xf5, 0x21, 0x00


	//----- nvinfo : EIATTR_KPARAM_INFO
	.align		4
.L_19:
        /*0038*/ 	.byte	0x04, 0x17
        /*003a*/ 	.short	(.L_21 - .L_20)
.L_20:
        /*003c*/ 	.word	0x00000000
        /*0040*/ 	.short	0x0000
        /*0042*/ 	.short	0x0000
        /*0044*/ 	.byte	0x00, 0xf5, 0x21, 0x00


	//----- nvinfo : EIATTR_SPARSE_MMA_MASK
	.align		4
.L_21:
        /*0048*/ 	.byte	0x03, 0x50
        /*004a*/ 	.short	0x0000


	//----- nvinfo : EIATTR_MAXREG_COUNT
	.align		4
        /*004c*/ 	.byte	0x03, 0x1b
        /*004e*/ 	.short	0x00ff


	//----- nvinfo : EIATTR_MERCURY_ISA_VERSION
	.align		4
        /*0050*/ 	.byte	0x03, 0x5f
        /*0052*/ 	.short	0x0101


	//----- nvinfo : EIATTR_VRC_CTA_INIT_COUNT
	.align		4
        /*0054*/ 	.byte	0x02, 0x4a
	.zero		1
	.zero		1


	//----- nvinfo : EIATTR_EXIT_INSTR_OFFSETS
	.align		4
        /*0058*/ 	.byte	0x04, 0x1c
        /*005a*/ 	.short	(.L_23 - .L_22)


	//   ....[0]....
.L_22:
        /*005c*/ 	.word	0x00000070


	//   ....[1]....
        /*0060*/ 	.word	0x00000280


	//----- nvinfo : EIATTR_CBANK_PARAM_SIZE
	.align		4
.L_23:
        /*0064*/ 	.byte	0x03, 0x19
        /*0066*/ 	.short	0x001c


	//----- nvinfo : EIATTR_PARAM_CBANK
	.align		4
        /*0068*/ 	.byte	0x04, 0x0a
        /*006a*/ 	.short	(.L_25 - .L_24)
	.align		4
.L_24:
        /*006c*/ 	.word	index@(.nv.constant0._Z21pointwise_mult_kernelPxS_S_i)
        /*0070*/ 	.short	0x0380
        /*0072*/ 	.short	0x001c


	//----- nvinfo : EIATTR_SW_WAR
	.align		4
.L_25:
        /*0074*/ 	.byte	0x04, 0x36
        /*0076*/ 	.short	(.L_27 - .L_26)
.L_26:
        /*0078*/ 	.word	0x00000008
.L_27:


//--------------------- .nv.info._Z10ntt_kernelPxixb --------------------------
	.section	.nv.info._Z10ntt_kernelPxixb,"",@"SHT_CUDA_INFO"
	.sectionflags	@""
	.align	4


	//----- nvinfo : EIATTR_CUDA_API_VERSION
	.align		4
        /*0000*/ 	.byte	0x04, 0x37
        /*0002*/ 	.short	(.L_29 - .L_28)
.L_28:
        /*0004*/ 	.word	0x00000082


	//----- nvinfo : EIATTR_KPARAM_INFO
	.align		4
.L_29:
        /*0008*/ 	.byte	0x04, 0x17
        /*000a*/ 	.short	(.L_31 - .L_30)
.L_30:
        /*000c*/ 	.word	0x00000000
        /*0010*/ 	.short	0x0003
        /*0012*/ 	.short	0x0018
        /*0014*/ 	.byte	0x00, 0xf0, 0x05, 0x00


	//----- nvinfo : EIATTR_KPARAM_INFO
	.align		4
.L_31:
        /*0018*/ 	.byte	0x04, 0x17
        /*001a*/ 	.short	(.L_33 - .L_32)
.L_32:
        /*001c*/ 	.word	0x00000000
        /*0020*/ 	.short	0x0002
        /*0022*/ 	.short	0x0010
        /*0024*/ 	.byte	0x00, 0xf0, 0x21, 0x00


	//----- nvinfo : EIATTR_KPARAM_INFO
	.align		4
.L_33:
        /*0028*/ 	.byte	0x04, 0x17
        /*002a*/ 	.short	(.L_35 - .L_34)
.L_34:
        /*002c*/ 	.word	0x00000000
        /*0030*/ 	.short	0x0001
        /*0032*/ 	.short	0x0008
        /*0034*/ 	.byte	0x00, 0xf0, 0x11, 0x00


	//----- nvinfo : EIATTR_KPARAM_INFO
	.align		4
.L_35:
        /*0038*/ 	.byte	0x04, 0x17
        /*003a*/ 	.short	(.L_37 - .L_36)
.L_36:
        /*003c*/ 	.word	0x00000000
        /*0040*/ 	.short	0x0000
        /*0042*/ 	.short	0x0000
        /*0044*/ 	.byte	0x00, 0xf5, 0x21, 0x00


	//----- nvinfo : EIATTR_SPARSE_MMA_MASK
	.align		4
.L_37:
        /*0048*/ 	.byte	0x03, 0x50
        /*004a*/ 	.short	0x0000


	//----- nvinfo : EIATTR_MAXREG_COUNT
	.align		4
        /*004c*/ 	.byte	0x03, 0x1b
        /*004e*/ 	.short	0x00ff


	//----- nvinfo : EIATTR_NUM_BARRIERS
	.align		4
        /*0050*/ 	.byte	0x02, 0x4c
        /*0052*/ 	.byte	0x01
	.zero		1


	//----- nvinfo : EIATTR_MERCURY_ISA_VERSION
	.align		4
        /*0054*/ 	.byte	0x03, 0x5f
        /*0056*/ 	.short	0x0101


	//----- nvinfo : EIATTR_VRC_CTA_INIT_COUNT
	.align		4
        /*0058*/ 	.byte	0x02, 0x4a
	.zero		1
	.zero		1


	//----- nvinfo : EIATTR_EXIT_INSTR_OFFSETS
	.align		4
        /*005c*/ 	.byte	0x04, 0x1c
        /*005e*/ 	.short	(.L_39 - .L_38)


	//   ....[0]....
.L_38:
        /*0060*/ 	.word	0x000038f0


	//   ....[1]....
        /*0064*/ 	.word	0x00004250


	//----- nvinfo : EIATTR_CRS_STACK_SIZE
	.align		4
.L_39:
        /*0068*/ 	.byte	0x04, 0x1e
        /*006a*/ 	.short	(.L_41 - .L_40)
.L_40:
        /*006c*/ 	.word	0x00000000


	//----- nvinfo : EIATTR_CBANK_PARAM_SIZE
	.align		4
.L_41:
        /*0070*/ 	.byte	0x03, 0x19
        /*0072*/ 	.short	0x0019


	//----- nvinfo : EIATTR_PARAM_CBANK
	.align		4
        /*0074*/ 	.byte	0x04, 0x0a
        /*0076*/ 	.short	(.L_43 - .L_42)
	.align		4
.L_42:
        /*0078*/ 	.word	index@(.nv.constant0._Z10ntt_kernelPxixb)
        /*007c*/ 	.short	0x0380
        /*007e*/ 	.short	0x0019


	//----- nvinfo : EIATTR_SW_WAR
	.align		4
.L_43:
        /*0080*/ 	.byte	0x04, 0x36
        /*0082*/ 	.short	(.L_45 - .L_44)
.L_44:
        /*0084*/ 	.word	0x00000008
.L_45:


//--------------------- .nv.callgraph             --------------------------
	.section	.nv.callgraph,"",@"SHT_CUDA_CALLGRAPH"
	.align	4
	.sectionentsize	8
	.align		4
        /*0000*/ 	.word	0x00000000
	.align		4
        /*0004*/ 	.word	0xffffffff
	.align		4
        /*0008*/ 	.word	0x00000000
	.align		4
        /*000c*/ 	.word	0xfffffffe
	.align		4
        /*0010*/ 	.word	0x00000000
	.align		4
        /*0014*/ 	.word	0xfffffffd
	.align		4
        /*0018*/ 	.word	0x00000000
	.align		4
        /*001c*/ 	.word	0xfffffffc


//--------------------- .text._Z21pointwise_mult_kernelPxS_S_i --------------------------
	.section	.text._Z21pointwise_mult_kernelPxS_S_i,"ax",@progbits
	.align	128
        .global         _Z21pointwise_mult_kernelPxS_S_i
        .type           _Z21pointwise_mult_kernelPxS_S_i,@function
        .size           _Z21pointwise_mult_kernelPxS_S_i,(.L_x_21 - _Z21pointwise_mult_kernelPxS_S_i)
        .other          _Z21pointwise_mult_kernelPxS_S_i,@"STO_CUDA_ENTRY STV_DEFAULT"
_Z21pointwise_mult_kernelPxS_S_i:
.text._Z21pointwise_mult_kernelPxS_S_i:
[----:B------:R-:W-:Y:S01]  /*0000*/  LDC R1, c[0x0][0x37c] ;  /* 0x0000df00ff017b82 */ /* 0x000fe20000000800 */
[----:B------:R-:W0:Y:S07]  /*0010*/  S2R R0, SR_TID.X ;  /* 0x0000000000007919 */ /* 0x000e2e0000002100 */
[----:B------:R-:W0:Y:S01]  /*0020*/  S2UR UR4, SR_CTAID.X ;  /* 0x00000000000479c3 */ /* 0x000e220000002500 */
[----:B------:R-:W1:Y:S07]  /*0030*/  LDCU UR5, c[0x0][0x398] ;  /* 0x00007300ff0577ac */ /* 0x000e6e0008000800 */
[----:B------:R-:W0:Y:S02]  /*0040*/  LDC R3, c[0x0][0x360] ;  /* 0x0000d800ff037b82 */ /* 0x000e240000000800 */
[----:B0-----:R-:W-:-:S05]  /*0050*/  IMAD R0, R3, UR4, R0 ;  /* 0x0000000403007c24 */ /* 0x001fca000f8e0200 */
[----:B-1----:R-:W-:-:S13]  /*0060*/  ISETP.GE.AND P0, PT, R0, UR5, PT ;  /* 0x0000000500007c0c */ /* 0x002fda000bf06270 */
[----:B------:R-:W-:Y:S05]  /*0070*/  @P0 EXIT ;  /* 0x000000000000094d */ /* 0x000fea0003800000 */
[----:B------:R-:W0:Y:S01]  /*0080*/  LDC.64 R4, c[0x0][0x380] ;  /* 0x0000e000ff047b82 */ /* 0x000e220000000a00 */
[----:B------:R-:W1:Y:S07]  /*0090*/  LDCU.64 UR4, c[0x0][0x358] ;  /* 0x00006b00ff0477ac */ /* 0x000e6e0008000a00 */
[----:B------:R-:W2:Y:S01]  /*00a0*/  LDC.64 R6, c[0x0][0x388] ;  /* 0x0000e200ff067b82 */ /* 0x000ea20000000a00 */
[----:B0-----:R-:W-:-:S06]  /*00b0*/  IMAD.WIDE R4, R0, 0x8, R4 ;  /* 0x0000000800047825 */ /* 0x001fcc00078e0204 */
[----:B-1----:R-:W3:Y:S01]  /*00c0*/  LDG.E.64 R4, desc[UR4][R4.64] ;  /* 0x0000000404047981 */ /* 0x002ee2000c1e1b00 */
[----:B--2---:R-:W-:-:S06]  /*00d0*/  IMAD.WIDE R6, R0, 0x8, R6 ;  /* 0x0000000800067825 */ /* 0x004fcc00078e0206 */
[----:B------:R-:W3:Y:S02]  /*00e0*/  LDG.E.64 R6, desc[UR4][R6.64] ;  /* 0x0000000406067981 */ /* 0x000ee4000c1e1b00 */
[-C--:B---3--:R-:W-:Y:S02]  /*00f0*/  IMAD R9, R7, R4.reuse, RZ ;  /* 0x0000000407097224 */ /* 0x088fe400078e02ff */
[----:B------:R-:W-:-:S04]  /*0100*/  IMAD.WIDE.U32 R2, R6, R4, RZ ;  /* 0x0000000406027225 */ /* 0x000fc800078e00ff */
[----:B------:R-:W-:Y:S02]  /*0110*/  IMAD R9, R5, R6, R9 ;  /* 0x0000000605097224 */ /* 0x000fe400078e0209 */
[----:B------:R-:W0:Y:S03]  /*0120*/  LDC.64 R4, c[0x0][0x390] ;  /* 0x0000e400ff047b82 */ /* 0x000e260000000a00 */
[----:B------:R-:W-:-:S05]  /*0130*/  IADD3 R3, PT, PT, R3, R9, RZ ;  /* 0x0000000903037210 */ /* 0x000fca0007ffe0ff */
[----:B------:R-:W-:-:S04]  /*0140*/  IMAD.WIDE.U32 R8, R3, 0x12f4f03b, RZ ;  /* 0x12f4f03b03087825 */ /* 0x000fc800078e00ff */
[----:B------:R-:W-:-:S04]  /*0150*/  IMAD.WIDE.U32 R10, P0, R2, 0x2aa9c72, R8 ;  /* 0x02aa9c72020a7825 */ /* 0x000fc80007800008 */
[----:B------:R-:W-:Y:S01]  /*0160*/  IMAD.WIDE.U32 R8, R2, 0x12f4f03b, RZ ;  /* 0x12f4f03b02087825 */ /* 0x000fe200078e00ff */
[----:B------:R-:W-:Y:S02]  /*0170*/  IADD3.X R13, PT, PT, RZ, RZ, RZ, P0, !PT ;  /* 0x000000ffff0d7210 */ /* 0x000fe400007fe4ff */
[----:B------:R-:W-:Y:S02]  /*0180*/  MOV R12, R11 ;  /* 0x0000000b000c7202 */ /* 0x000fe40000000f00 */
[----:B------:R-:W-:-:S05]  /*0190*/  IADD3 RZ, P0, PT, R9, R10, RZ ;  /* 0x0000000a09ff7210 */ /* 0x000fca0007f1e0ff */
[C---:B------:R-:W-:Y:S01]  /*01a0*/  IMAD.WIDE.U32.X R6, R3.reuse, 0x2aa9c72, R12, P0 ;  /* 0x02aa9c7203067825 */ /* 0x040fe200000e040c */
[----:B------:R-:W-:Y:S02]  /*01b0*/  ISETP.LT.AND P1, PT, R3, RZ, PT ;  /* 0x000000ff0300720c */ /* 0x000fe40003f21270 */
[----:B------:R-:W-:-:S04]  /*01c0*/  IADD3 R9, P0, PT, R6, -0x12f4f03b, RZ ;  /* 0xed0b0fc506097810 */ /* 0x000fc80007f1e0ff */
[----:B------:R-:W-:Y:S02]  /*01d0*/  IADD3.X R11, PT, PT, R7, -0x2aa9c73, RZ, P0, !PT ;  /* 0xfd55638d070b7810 */ /* 0x000fe400007fe4ff */
[----:B------:R-:W-:Y:S02]  /*01e0*/  SEL R6, R9, R6, P1 ;  /* 0x0000000609067207 */ /* 0x000fe40000800000 */
[----:B------:R-:W-:-:S04]  /*01f0*/  SEL R8, R11, R7, P1 ;  /* 0x000000070b087207 */ /* 0x000fc80000800000 */
[----:B------:R-:W-:-:S04]  /*0200*/  SHF.R.S64 R7, R6, 0x7, R8 ;  /* 0x0000000706077819 */ /* 0x000fc80000001008 */
[----:B------:R-:W-:-:S04]  /*0210*/  LEA.HI R7, P0, R8, R7, RZ, 0x1 ;  /* 0x0000000708077211 */ /* 0x000fc800078108ff */
[----:B------:R-:W-:Y:S01]  /*0220*/  LEA.HI.X.SX32 R6, R8, RZ, 0x19, P0 ;  /* 0x000000ff08067211 */ /* 0x000fe200000fceff */
[----:B------:R-:W-:-:S04]  /*0230*/  IMAD.WIDE.U32 R2, R7, -0x3001, R2 ;  /* 0xffffcfff07027825 */ /* 0x000fc800078e0002 */
[----:B------:R-:W-:Y:S02]  /*0240*/  IMAD R6, R6, -0x3001, RZ ;  /* 0xffffcfff06067824 */ /* 0x000fe400078e02ff */
[----:B0-----:R-:W-:-:S03]  /*0250*/  IMAD.WIDE R4, R0, 0x8, R4 ;  /* 0x0000000800047825 */ /* 0x001fc600078e0204 */
[----:B------:R-:W-:-:S05]  /*0260*/  IADD3 R3, PT, PT, R3, -R7, R6 ;  /* 0x8000000703037210 */ /* 0x000fca0007ffe006 */
[----:B------:R-:W-:Y:S01]  /*0270*/  STG.E.64 desc[UR4][R4.64], R2 ;  /* 0x0000000204007986 */ /* 0x000fe2000c101b04 */
[----:B------:R-:W-:Y:S05]  /*0280*/  EXIT ;  /* 0x000000000000794d */ /* 0x000fea0003800000 */
.L_x_0:
[----:B------:R-:W-:-:S00]  /*0290*/  BRA `(.L_x_0) ;  /* 0xfffffffc00fc7947 */ /* 0x000fc0000383ffff */
[----:B------:R-:W-:-:S00]  /*02a0*/  NOP ;  /* 0x0000000000007918 */ /* 0x000fc00000000000 */
        /* <DEDUP_REMOVED lines=13> */
.L_x_21:


//--------------------- .text._Z10ntt_kernelPxixb --------------------------
	.section	.text._Z10ntt_kernelPxixb,"ax",@progbits
	.align	128
        .global         _Z10ntt_kernelPxixb
        .type           _Z10ntt_kernelPxixb,@function
        .size           _Z10ntt_kernelPxixb,(.L_x_22 - _Z10ntt_kernelPxixb)
        .other          _Z10ntt_kernelPxixb,@"STO_CUDA_ENTRY STV_DEFAULT"
_Z10ntt_kernelPxixb:
.text._Z10ntt_kernelPxixb:
[----:B------:R-:W-:Y:S01]  /*0000*/  LDC R1, c[0x0][0x37c] ;  /* 0x0000df00ff017b82 */ /* 0x000fe20000000800 */
[----:B------:R-:W0:Y:S01]  /*0010*/  LDCU UR5, c[0x0][0x388] ;  /* 0x00007100ff0577ac */ /* 0x000e220008000800 */
[----:B------:R-:W1:Y:S01]  /*0020*/  S2R R0, SR_TID.X ;  /* 0x0000000000007919 */ /* 0x000e620000002100 */
[----:B------:R-:W1:Y:S01]  /*0030*/  LDCU UR4, c[0x0][0x360] ;  /* 0x00006c00ff0477ac */ /* 0x000e620008000800 */
[----:B------:R-:W1:Y:S01]  /*0040*/  S2R R3, SR_CTAID.X ;  /* 0x0000000000037919 */ /* 0x000e620000002500 */
[----:B------:R-:W2:Y:S01]  /*0050*/  LDCU.64 UR8, c[0x0][0x358] ;  /* 0x00006b00ff0877ac */ /* 0x000ea20008000a00 */
[----:B0-----:R-:W-:-:S05]  /*0060*/  IMAD.U32 R9, RZ, RZ, UR5 ;  /* 0x00000005ff097e24 */ /* 0x001fca000f8e00ff */
[----:B------:R-:W-:Y:S01]  /*0070*/  ISETP.GE.AND P0, PT, R9, 0x2, PT ;  /* 0x000000020900780c */ /* 0x000fe20003f06270 */
[----:B-1----:R-:W-:-:S12]  /*0080*/  IMAD R0, R3, UR4, R0 ;  /* 0x0000000403007c24 */ /* 0x002fd8000f8e0200 */
[----:B--2---:R-:W-:Y:S05]  /*0090*/  @!P0 BRA `(.L_x_1) ;  /* 0x0000003800048947 */ /* 0x004fea0003800000 */
[----:B------:R-:W0:Y:S01]  /*00a0*/  LDCU.64 UR6, c[0x0][0x380] ;  /* 0x00007000ff0677ac */ /* 0x000e220008000a00 */
[----:B------:R-:W-:Y:S01]  /*00b0*/  BSSY.RECONVERGENT B0, `(.L_x_1) ;  /* 0x000037f000007945 */ /* 0x000fe20003800200 */
[----:B------:R-:W-:Y:S01]  /*00c0*/  IMAD.MOV.U32 R3, RZ, RZ, 0x2 ;  /* 0x00000002ff037424 */ /* 0x000fe200078e00ff */
[----:B------:R-:W1:Y:S01]  /*00d0*/  LDCU UR5, c[0x0][0x370] ;  /* 0x00006e00ff0577ac */ /* 0x000e620008000800 */
[----:B0-----:R-:W-:Y:S02]  /*00e0*/  UIADD3 UR6, UP0, UPT, UR6, 0x18, URZ ;  /* 0x0000001806067890 */ /* 0x001fe4000ff1e0ff */
[----:B-1----:R-:W-:Y:S02]  /*00f0*/  UIMAD UR4, UR4, UR5, URZ ;  /* 0x00000005040472a4 */ /* 0x002fe4000f8e02ff */
[----:B------:R-:W-:-:S12]  /*0100*/  UIADD3.X UR7, UPT, UPT, URZ, UR7, URZ, UP0, !UPT ;  /* 0x00000007ff077290 */ /* 0x000fd800087fe4ff */
.L_x_19:
[C---:B------:R-:W-:Y:S01]  /*0110*/  IADD3 R2, PT, PT, R3.reuse, -0x1, RZ ;  /* 0xffffffff03027810 */ /* 0x040fe20007ffe0ff */
[----:B------:R-:W-:Y:S01]  /*0120*/  BSSY.RECONVERGENT B1, `(.L_x_2) ;  /* 0x0000047000017945 */ /* 0x000fe20003800200 */
[----:B------:R-:W-:Y:S02]  /*0130*/  IMAD.MOV.U32 R4, RZ, RZ, 0x1 ;  /* 0x00000001ff047424 */ /* 0x000fe400078e00ff */
[----:B------:R-:W-:Y:S01]  /*0140*/  LOP3.LUT R2, R3, R2, RZ, 0xc, !PT ;  /* 0x0000000203027212 */ /* 0x000fe200078e0cff */
[----:B------:R-:W-:-:S03]  /*0150*/  IMAD.MOV.U32 R11, RZ, RZ, RZ ;  /* 0x000000ffff0b7224 */ /* 0x000fc600078e00ff */
[----:B------:R-:W0:Y:S02]  /*0160*/  POPC R5, R2 ;  /* 0x0000000200057309 */ /* 0x000e240000000000 */
[----:B0-----:R-:W-:-:S13]  /*0170*/  ISETP.GT.U32.AND P0, PT, R5, 0xd, PT ;  /* 0x0000000d0500780c */ /* 0x001fda0003f04070 */
[----:B------:R-:W-:Y:S05]  /*0180*/  @P0 BRA `(.L_x_3) ;  /* 0x0000000400000947 */ /* 0x000fea0003800000 */
[----:B------:R-:W0:Y:S01]  /*0190*/  LDCU.64 UR10, c[0x0][0x390] ;  /* 0x00007200ff0a77ac */ /* 0x000e220008000a00 */
[----:B------:R-:W-:Y:S02]  /*01a0*/  HFMA2 R2, -RZ, RZ, 0, 0.125 ;  /* 0x00003000ff027431 */ /* 0x000fe400000001ff */
[----:B------:R-:W-:Y:S02]  /*01b0*/  IMAD.MOV.U32 R4, RZ, RZ, 0x1 ;  /* 0x00000001ff047424 */ /* 0x000fe400078e00ff */
[----:B------:R-:W-:Y:S01]  /*01c0*/  IMAD.MOV.U32 R11, RZ, RZ, RZ ;  /* 0x000000ffff0b7224 */ /* 0x000fe200078e00ff */
[----:B------:R-:W-:Y:S02]  /*01d0*/  SHF.R.U32.HI R2, RZ, R5, R2 ;  /* 0x00000005ff027219 */ /* 0x000fe40000011602 */
[----:B------:R-:W-:Y:S01]  /*01e0*/  MOV R5, RZ ;  /* 0x000000ff00057202 */ /* 0x000fe20000000f00 */
[----:B0-----:R-:W-:Y:S02]  /*01f0*/  IMAD.U32 R6, RZ, RZ, UR10 ;  /* 0x0000000aff067e24 */ /* 0x001fe4000f8e00ff */
[----:B------:R-:W-:-:S07]  /*0200*/  IMAD.U32 R7, RZ, RZ, UR11 ;  /* 0x0000000bff077e24 */ /* 0x000fce000f8e00ff */
.L_x_6:
[C---:B------:R-:W-:Y:S01]  /*0210*/  IMAD.WIDE.U32 R8, R7.reuse, 0x12f4f03b, RZ ;  /* 0x12f4f03b07087825 */ /* 0x040fe200078e00ff */
[----:B------:R-:W-:Y:S01]  /*0220*/  ISETP.LT.AND P1, PT, R7, RZ, PT ;  /* 0x000000ff0700720c */ /* 0x000fe20003f21270 */
[----:B------:R-:W-:Y:S02]  /*0230*/  BSSY.RECONVERGENT B2, `(.L_x_4) ;  /* 0x000002f000027945 */ /* 0x000fe40003800200 */
[----:B------:R-:W-:-:S04]  /*0240*/  IMAD.WIDE.U32 R12, P0, R6, 0x2aa9c72, R8 ;  /* 0x02aa9c72060c7825 */ /* 0x000fc80007800008 */
[----:B------:R-:W-:Y:S01]  /*0250*/  IMAD.WIDE.U32 R8, R6, 0x12f4f03b, RZ ;  /* 0x12f4f03b06087825 */ /* 0x000fe200078e00ff */
[----:B------:R-:W-:-:S03]  /*0260*/  IADD3.X R15, PT, PT, RZ, RZ, RZ, P0, !PT ;  /* 0x000000ffff0f7210 */ /* 0x000fc600007fe4ff */
[----:B------:R-:W-:Y:S01]  /*0270*/  IMAD.MOV.U32 R14, RZ, RZ, R13 ;  /* 0x000000ffff0e7224 */ /* 0x000fe200078e000d */
[----:B------:R-:W-:-:S05]  /*0280*/  IADD3 RZ, P0, PT, R9, R12, RZ ;  /* 0x0000000c09ff7210 */ /* 0x000fca0007f1e0ff */
[----:B------:R-:W-:-:S03]  /*0290*/  IMAD.WIDE.U32.X R8, R7, 0x2aa9c72, R14, P0 ;  /* 0x02aa9c7207087825 */ /* 0x000fc600000e040e */
[----:B------:R-:W-:-:S04]  /*02a0*/  IADD3 R15, P0, PT, R8, -0x12f4f03b, RZ ;  /* 0xed0b0fc5080f7810 */ /* 0x000fc80007f1e0ff */
[----:B------:R-:W-:Y:S02]  /*02b0*/  IADD3.X R13, PT, PT, R9, -0x2aa9c73, RZ, P0, !PT ;  /* 0xfd55638d090d7810 */ /* 0x000fe400007fe4ff */
[----:B------:R-:W-:Y:S02]  /*02c0*/  SEL R15, R15, R8, P1 ;  /* 0x000000080f0f7207 */ /* 0x000fe40000800000 */
[----:B------:R-:W-:Y:S02]  /*02d0*/  SEL R8, R13, R9, P1 ;  /* 0x000000090d087207 */ /* 0x000fe40000800000 */
[----:B------:R-:W-:Y:S02]  /*02e0*/  LOP3.LUT R9, R2, 0x1, RZ, 0xc0, !PT ;  /* 0x0000000102097812 */ /* 0x000fe400078ec0ff */
[----:B------:R-:W-:Y:S02]  /*02f0*/  SHF.R.S64 R15, R15, 0x7, R8 ;  /* 0x000000070f0f7819 */ /* 0x000fe40000001008 */
[----:B------:R-:W-:-:S02]  /*0300*/  ISETP.NE.U32.AND P1, PT, R9, 0x1, PT ;  /* 0x000000010900780c */ /* 0x000fc40003f25070 */
[C---:B------:R-:W-:Y:S02]  /*0310*/  LEA.HI R15, P0, R8.reuse, R15, RZ, 0x1 ;  /* 0x0000000f080f7211 */ /* 0x040fe400078108ff */
[----:B------:R-:W-:Y:S02]  /*0320*/  ISETP.NE.U32.AND.EX P1, PT, RZ, RZ, PT, P1 ;  /* 0x000000ffff00720c */ /* 0x000fe40003f25110 */
[----:B------:R-:W-:Y:S01]  /*0330*/  LEA.HI.X.SX32 R10, R8, RZ, 0x19, P0 ;  /* 0x000000ff080a7211 */ /* 0x000fe200000fceff */
[----:B------:R-:W-:Y:S01]  /*0340*/  IMAD.WIDE.U32 R8, R15, -0x3001, R6 ;  /* 0xffffcfff0f087825 */ /* 0x000fe200078e0006 */
[----:B------:R-:W-:-:S03]  /*0350*/  ISETP.GT.U32.AND P0, PT, R2, 0x1, PT ;  /* 0x000000010200780c */ /* 0x000fc60003f04070 */
[----:B------:R-:W-:Y:S02]  /*0360*/  IMAD R10, R10, -0x3001, RZ ;  /* 0xffffcfff0a0a7824 */ /* 0x000fe400078e02ff */
[----:B------:R-:W-:-:S03]  /*0370*/  IMAD.WIDE.U32 R6, R8, R8, RZ ;  /* 0x0000000808067225 */ /* 0x000fc600078e00ff */
[----:B------:R-:W-:-:S05]  /*0380*/  IADD3 R15, PT, PT, R9, -R15, R10 ;  /* 0x8000000f090f7210 */ /* 0x000fca0007ffe00a */
[----:B------:R-:W-:Y:S01]  /*0390*/  IMAD R13, R15, R8, RZ ;  /* 0x000000080f0d7224 */ /* 0x000fe200078e02ff */
[----:B------:R-:W-:Y:S06]  /*03a0*/  @P1 BRA `(.L_x_5) ;  /* 0x00000000005c1947 */ /* 0x000fec0003800000 */
[-C--:B------:R-:W-:Y:S02]  /*03b0*/  IMAD R12, R11, R8.reuse, RZ ;  /* 0x000000080b0c7224 */ /* 0x080fe400078e02ff */
[----:B------:R-:W-:-:S04]  /*03c0*/  IMAD.WIDE.U32 R10, R4, R8, RZ ;  /* 0x00000008040a7225 */ /* 0x000fc800078e00ff */
[----:B------:R-:W-:-:S04]  /*03d0*/  IMAD R17, R15, R4, R12 ;  /* 0x000000040f117224 */ /* 0x000fc800078e020c */
[----:B------:R-:W-:-:S04]  /*03e0*/  IMAD.IADD R11, R11, 0x1, R17 ;  /* 0x000000010b0b7824 */ /* 0x000fc800078e0211 */
[C---:B------:R-:W-:Y:S01]  /*03f0*/  IMAD.WIDE.U32 R16, R11.reuse, 0x12f4f03b, RZ ;  /* 0x12f4f03b0b107825 */ /* 0x040fe200078e00ff */
[----:B------:R-:W-:-:S03]  /*0400*/  ISETP.LT.AND P2, PT, R11, RZ, PT ;  /* 0x000000ff0b00720c */ /* 0x000fc60003f41270 */
        /* <DEDUP_REMOVED lines=15> */
[----:B------:R-:W-:-:S03]  /*0500*/  IMAD.MOV.U32 R4, RZ, RZ, R10 ;  /* 0x000000ffff047224 */ /* 0x000fc600078e000a */
[----:B------:R-:W-:-:S07]  /*0510*/  IADD3 R11, PT, PT, R11, -R17, R12 ;  /* 0x800000110b0b7210 */ /* 0x000fce0007ffe00c */
.L_x_5:
[----:B------:R-:W-:Y:S05]  /*0520*/  BSYNC.RECONVERGENT B2 ;  /* 0x0000000000027941 */ /* 0x000fea0003800200 */
.L_x_4:
[----:B------:R-:W-:Y:S01]  /*0530*/  ISETP.GT.U32.AND.EX P0, PT, R5, RZ, PT, P0 ;  /* 0x000000ff0500720c */ /* 0x000fe20003f04100 */
[----:B------:R-:W-:Y:S01]  /*0540*/  IMAD R13, R15, R8, R13 ;  /* 0x000000080f0d7224 */ /* 0x000fe200078e020d */
[--C-:B------:R-:W-:Y:S02]  /*0550*/  SHF.R.U64 R2, R2, 0x1, R5.reuse ;  /* 0x0000000102027819 */ /* 0x100fe40000001205 */
[----:B------:R-:W-:Y:S02]  /*0560*/  SHF.R.U32.HI R5, RZ, 0x1, R5 ;  /* 0x00000001ff057819 */ /* 0x000fe40000011605 */
[----:B------:R-:W-:-:S07]  /*0570*/  IADD3 R7, PT, PT, R7, R13, RZ ;  /* 0x0000000d07077210 */ /* 0x000fce0007ffe0ff */
[----:B------:R-:W-:Y:S05]  /*0580*/  @P0 BRA `(.L_x_6) ;  /* 0xfffffffc00200947 */ /* 0x000fea000383ffff */
.L_x_3:
[----:B------:R-:W-:Y:S05]  /*0590*/  BSYNC.RECONVERGENT B1 ;  /* 0x0000000000017941 */ /* 0x000fea0003800200 */
.L_x_2:
[----:B------:R-:W0:Y:S01]  /*05a0*/  LDCU.U8 UR5, c[0x0][0x398] ;  /* 0x00007300ff0577ac */ /* 0x000e220008000000 */
[----:B------:R-:W-:Y:S01]  /*05b0*/  IMAD R6, R0, R3, RZ ;  /* 0x0000000300067224 */ /* 0x000fe200078e02ff */
[----:B------:R-:W-:Y:S01]  /*05c0*/  MOV R5, R11 ;  /* 0x0000000b00057202 */ /* 0x000fe20000000f00 */
[----:B------:R-:W-:Y:S01]  /*05d0*/  IMAD.MOV.U32 R2, RZ, RZ, R4 ;  /* 0x000000ffff027224 */ /* 0x000fe200078e0004 */
[----:B------:R-:W1:Y:S01]  /*05e0*/  LDCU UR10, c[0x0][0x388] ;  /* 0x00007100ff0a77ac */ /* 0x000e620008000800 */
[----:B0-----:R-:W-:-:S04]  /*05f0*/  UPRMT UR5, UR5, 0x8880, URZ ;  /* 0x0000888005057896 */ /* 0x001fc800080000ff */
[----:B------:R-:W-:Y:S01]  /*0600*/  UISETP.NE.AND UP0, UPT, UR5, URZ, UPT ;  /* 0x000000ff0500728c */ /* 0x000fe2000bf05270 */
[----:B-1----:R-:W-:-:S05]  /*0610*/  IMAD.U32 R9, RZ, RZ, UR10 ;  /* 0x0000000aff097e24 */ /* 0x002fca000f8e00ff */
[----:B------:R-:W-:-:S03]  /*0620*/  ISETP.GE.AND P0, PT, R6, R9, PT ;  /* 0x000000090600720c */ /* 0x000fc60003f06270 */
[----:B------:R-:W-:Y:S10]  /*0630*/  BRA.U !UP0, `(.L_x_7) ;  /* 0x0000000908347547 */ /* 0x000ff4000b800000 */
[C---:B------:R-:W-:Y:S01]  /*0640*/  IMAD.WIDE.U32 R10, R5.reuse, 0x12f4f03b, RZ ;  /* 0x12f4f03b050a7825 */ /* 0x040fe200078e00ff */
[----:B------:R-:W-:Y:S02]  /*0650*/  ISETP.LT.AND P2, PT, R5, RZ, PT ;  /* 0x000000ff0500720c */ /* 0x000fe40003f41270 */
[----:B------:R-:W-:Y:S01]  /*0660*/  MOV R4, R2 ;  /* 0x0000000200047202 */ /* 0x000fe20000000f00 */
[----:B------:R-:W-:-:S04]  /*0670*/  IMAD.WIDE.U32 R12, P1, R2, 0x2aa9c72, R10 ;  /* 0x02aa9c72020c7825 */ /* 0x000fc8000782000a */
[----:B------:R-:W-:-:S04]  /*0680*/  IMAD.WIDE.U32 R10, R2, 0x12f4f03b, RZ ;  /* 0x12f4f03b020a7825 */ /* 0x000fc800078e00ff */
[----:B------:R-:W-:Y:S01]  /*0690*/  IMAD.X R15, RZ, RZ, RZ, P1 ;  /* 0x000000ffff0f7224 */ /* 0x000fe200008e06ff */
[----:B------:R-:W-:Y:S01]  /*06a0*/  IADD3 RZ, P1, PT, R11, R12, RZ ;  /* 0x0000000c0bff7210 */ /* 0x000fe20007f3e0ff */
[----:B------:R-:W-:-:S04]  /*06b0*/  IMAD.MOV.U32 R14, RZ, RZ, R13 ;  /* 0x000000ffff0e7224 */ /* 0x000fc800078e000d */
        /* <DEDUP_REMOVED lines=10> */
[----:B------:R-:W-:-:S03]  /*0760*/  IMAD.WIDE.U32 R10, R4, R4, RZ ;  /* 0x00000004040a7225 */ /* 0x000fc600078e00ff */
[----:B------:R-:W-:-:S05]  /*0770*/  IADD3 R5, PT, PT, R5, -R7, R8 ;  /* 0x8000000705057210 */ /* 0x000fca0007ffe008 */
[----:B------:R-:W-:-:S04]  /*0780*/  IMAD R2, R5, R4, RZ ;  /* 0x0000000405027224 */ /* 0x000fc800078e02ff */
[----:B------:R-:W-:-:S04]  /*0790*/  IMAD R5, R5, R4, R2 ;  /* 0x0000000405057224 */ /* 0x000fc800078e0202 */
[----:B------:R-:W-:-:S04]  /*07a0*/  IMAD.IADD R5, R11, 0x1, R5 ;  /* 0x000000010b057824 */ /* 0x000fc800078e0205 */
[----:B------:R-:W-:-:S04]  /*07b0*/  IMAD.WIDE.U32 R12, R5, 0x12f4f03b, RZ ;  /* 0x12f4f03b050c7825 */ /* 0x000fc800078e00ff */
[----:B------:R-:W-:-:S04]  /*07c0*/  IMAD.WIDE.U32 R14, P1, R10, 0x2aa9c72, R12 ;  /* 0x02aa9c720a0e7825 */ /* 0x000fc8000782000c */
[----:B------:R-:W-:Y:S01]  /*07d0*/  IMAD.WIDE.U32 R12, R10, 0x12f4f03b, RZ ;  /* 0x12f4f03b0a0c7825 */ /* 0x000fe200078e00ff */
[----:B------:R-:W-:-:S03]  /*07e0*/  MOV R16, R15 ;  /* 0x0000000f00107202 */ /* 0x000fc60000000f00 */
[----:B------:R-:W-:Y:S01]  /*07f0*/  IMAD.X R17, RZ, RZ, RZ, P1 ;  /* 0x000000ffff117224 */ /* 0x000fe200008e06ff */
[----:B------:R-:W-:-:S05]  /*0800*/  IADD3 RZ, P1, PT, R13, R14, RZ ;  /* 0x0000000e0dff7210 */ /* 0x000fca0007f3e0ff */
[----:B------:R-:W-:-:S05]  /*0810*/  IMAD.WIDE.U32.X R12, R5, 0x2aa9c72, R16, P1 ;  /* 0x02aa9c72050c7825 */ /* 0x000fca00008e0410 */
[----:B------:R-:W-:-:S05]  /*0820*/  SHF.R.U64 R11, R12, 0x7, R13 ;  /* 0x000000070c0b7819 */ /* 0x000fca000000120d */
[----:B------:R-:W-:-:S04]  /*0830*/  IMAD R11, R11, -0x3001, R10 ;  /* 0xffffcfff0b0b7824 */ /* 0x000fc800078e020a */
[C---:B------:R-:W-:Y:S02]  /*0840*/  IMAD R4, R11.reuse, R4, RZ ;  /* 0x000000040b047224 */ /* 0x040fe400078e02ff */
[----:B------:R-:W-:Y:S02]  /*0850*/  IMAD R11, R11, R11, RZ ;  /* 0x0000000b0b0b7224 */ /* 0x000fe400078e02ff */
[----:B------:R-:W-:-:S04]  /*0860*/  IMAD.HI R2, R4, 0x55538e43, RZ ;  /* 0x55538e4304027827 */ /* 0x000fc800078e02ff */
[----:B------:R-:W-:Y:S01]  /*0870*/  IMAD.HI.U32 R7, R11, 0x1554e391, RZ ;  /* 0x1554e3910b077827 */ /* 0x000fe200078e00ff */
[----:B------:R-:W-:-:S04]  /*0880*/  SHF.R.U32.HI R5, RZ, 0x1f, R2 ;  /* 0x0000001fff057819 */ /* 0x000fc80000011602 */
[----:B------:R-:W-:Y:S02]  /*0890*/  SHF.R.U32.HI R8, RZ, 0xa, R7 ;  /* 0x0000000aff087819 */ /* 0x000fe40000011607 */
[----:B------:R-:W-:-:S03]  /*08a0*/  LEA.HI.SX32 R5, R2, R5, 0x14 ;  /* 0x0000000502057211 */ /* 0x000fc600078fa2ff */
[----:B------:R-:W-:Y:S02]  /*08b0*/  IMAD R8, R8, -0x3001, R11 ;  /* 0xffffcfff08087824 */ /* 0x000fe400078e020b */
[----:B------:R-:W-:-:S04]  /*08c0*/  IMAD R5, R5, -0x3001, R4 ;  /* 0xffffcfff05057824 */ /* 0x000fc800078e0204 */
[-C--:B------:R-:W-:Y:S02]  /*08d0*/  IMAD R5, R5, R8.reuse, RZ ;  /* 0x0000000805057224 */ /* 0x080fe400078e02ff */
        /* <DEDUP_REMOVED lines=52> */
[----:B------:R-:W-:Y:S02]  /*0c20*/  IMAD R5, R5, -0x3001, R2 ;  /* 0xffffcfff05057824 */ /* 0x000fe400078e0202 */
[-C--:B------:R-:W-:Y:S02]  /*0c30*/  IMAD R4, R8, R8.reuse, RZ ;  /* 0x0000000808047224 */ /* 0x080fe400078e02ff */
[----:B------:R-:W-:Y:S02]  /*0c40*/  IMAD R5, R5, R8, RZ ;  /* 0x0000000805057224 */ /* 0x000fe400078e02ff */
[----:B------:R-:W-:-:S04]  /*0c50*/  IMAD.HI.U32 R7, R4, 0x1554e391, RZ ;  /* 0x1554e39104077827 */ /* 0x000fc800078e00ff */
[----:B------:R-:W-:Y:S01]  /*0c60*/  IMAD.HI R2, R5, 0x55538e43, RZ ;  /* 0x55538e4305027827 */ /* 0x000fe200078e02ff */
[----:B------:R-:W-:-:S04]  /*0c70*/  SHF.R.U32.HI R11, RZ, 0xa, R7 ;  /* 0x0000000aff0b7819 */ /* 0x000fc80000011607 */
[----:B------:R-:W-:Y:S01]  /*0c80*/  SHF.R.U32.HI R7, RZ, 0x1f, R2 ;  /* 0x0000001fff077819 */ /* 0x000fe20000011602 */
[----:B------:R-:W-:-:S03]  /*0c90*/  IMAD R11, R11, -0x3001, R4 ;  /* 0xffffcfff0b0b7824 */ /* 0x000fc600078e0204 */
[----:B------:R-:W-:Y:S01]  /*0ca0*/  LEA.HI.SX32 R2, R2, R7, 0x14 ;  /* 0x0000000702027211 */ /* 0x000fe200078fa2ff */
[----:B------:R-:W-:-:S04]  /*0cb0*/  IMAD R7, R11, R11, RZ ;  /* 0x0000000b0b077224 */ /* 0x000fc800078e02ff */
[----:B------:R-:W-:Y:S02]  /*0cc0*/  IMAD R2, R2, -0x3001, R5 ;  /* 0xffffcfff02027824 */ /* 0x000fe400078e0205 */
[----:B------:R-:W-:-:S04]  /*0cd0*/  IMAD.HI.U32 R4, R7, 0x1554e391, RZ ;  /* 0x1554e39107047827 */ /* 0x000fc800078e00ff */
[----:B------:R-:W-:Y:S01]  /*0ce0*/  IMAD R2, R2, R11, RZ ;  /* 0x0000000b02027224 */ /* 0x000fe200078e02ff */
[----:B------:R-:W-:-:S03]  /*0cf0*/  SHF.R.U32.HI R8, RZ, 0xa, R4 ;  /* 0x0000000aff087819 */ /* 0x000fc60000011604 */
[----:B------:R-:W-:-:S04]  /*0d00*/  IMAD.HI R4, R2, 0x55538e43, RZ ;  /* 0x55538e4302047827 */ /* 0x000fc800078e02ff */
[----:B------:R-:W-:Y:S01]  /*0d10*/  IMAD R8, R8, -0x3001, R7 ;  /* 0xffffcfff08087824 */ /* 0x000fe200078e0207 */
[----:B------:R-:W-:-:S03]  /*0d20*/  SHF.R.U32.HI R5, RZ, 0x1f, R4 ;  /* 0x0000001fff057819 */ /* 0x000fc60000011604 */
[----:B------:R-:W-:Y:S01]  /*0d30*/  IMAD R7, R8, R8, RZ ;  /* 0x0000000808077224 */ /* 0x000fe200078e02ff */
[----:B------:R-:W-:-:S03]  /*0d40*/  LEA.HI.SX32 R5, R4, R5, 0x14 ;  /* 0x0000000504057211 */ /* 0x000fc600078fa2ff */
[----:B------:R-:W-:-:S04]  /*0d50*/  IMAD.HI.U32 R4, R7, 0x1554e391, RZ ;  /* 0x1554e39107047827 */ /* 0x000fc800078e00ff */
[----:B------:R-:W-:Y:S01]  /*0d60*/  IMAD R5, R5, -0x3001, R2 ;  /* 0xffffcfff05057824 */ /* 0x000fe200078e0202 */
[----:B------:R-:W-:-:S03]  /*0d70*/  SHF.R.U32.HI R4, RZ, 0xa, R4 ;  /* 0x0000000aff047819 */ /* 0x000fc60000011604 */
[----:B------:R-:W-:Y:S02]  /*0d80*/  IMAD R5, R5, R8, RZ ;  /* 0x0000000805057224 */ /* 0x000fe400078e02ff */
[----:B------:R-:W-:Y:S02]  /*0d90*/  IMAD R11, R4, -0x3001, R7 ;  /* 0xffffcfff040b7824 */ /* 0x000fe400078e0207 */
[----:B------:R-:W-:-:S04]  /*0da0*/  IMAD.HI R2, R5, 0x55538e43, RZ ;  /* 0x55538e4305027827 */ /* 0x000fc800078e02ff */
[----:B------:R-:W-:Y:S01]  /*0db0*/  IMAD R4, R11, R11, RZ ;  /* 0x0000000b0b047224 */ /* 0x000fe200078e02ff */
[----:B------:R-:W-:-:S03]  /*0dc0*/  SHF.R.U32.HI R7, RZ, 0x1f, R2 ;  /* 0x0000001fff077819 */ /* 0x000fc60000011602 */
[----:B------:R-:W-:Y:S01]  /*0dd0*/  IMAD.HI.U32 R8, R4, 0x1554e391, RZ ;  /* 0x1554e39104087827 */ /* 0x000fe200078e00ff */
[----:B------:R-:W-:-:S04]  /*0de0*/  LEA.HI.SX32 R2, R2, R7, 0x14 ;  /* 0x0000000702027211 */ /* 0x000fc800078fa2ff */
[----:B------:R-:W-:Y:S01]  /*0df0*/  SHF.R.U32.HI R7, RZ, 0xa, R8 ;  /* 0x0000000aff077819 */ /* 0x000fe20000011608 */
[----:B------:R-:W-:-:S04]  /*0e00*/  IMAD R2, R2, -0x3001, R5 ;  /* 0xffffcfff02027824 */ /* 0x000fc800078e0205 */
[----:B------:R-:W-:Y:S02]  /*0e10*/  IMAD R7, R7, -0x3001, R4 ;  /* 0xffffcfff07077824 */ /* 0x000fe400078e0204 */
[----:B------:R-:W-:Y:S02]  /*0e20*/  IMAD R2, R2, R11, RZ ;  /* 0x0000000b02027224 */ /* 0x000fe400078e02ff */
        /* <DEDUP_REMOVED lines=8> */
[----:B------:R-:W-:-:S04]  /*0eb0*/  IMAD R5, R5, R8, RZ ;  /* 0x0000000805057224 */ /* 0x000fc800078e02ff */
[----:B------:R-:W-:-:S05]  /*0ec0*/  IMAD.HI R2, R5, 0x55538e43, RZ ;  /* 0x55538e4305027827 */ /* 0x000fca00078e02ff */
[----:B------:R-:W-:-:S04]  /*0ed0*/  SHF.R.U32.HI R7, RZ, 0x1f, R2 ;  /* 0x0000001fff077819 */ /* 0x000fc80000011602 */
[----:B------:R-:W-:-:S05]  /*0ee0*/  LEA.HI.SX32 R2, R2, R7, 0x14 ;  /* 0x0000000702027211 */ /* 0x000fca00078fa2ff */
[----:B------:R-:W-:-:S05]  /*0ef0*/  IMAD R2, R2, -0x3001, R5 ;  /* 0xffffcfff02027824 */ /* 0x000fca00078e0205 */
[----:B------:R-:W-:-:S07]  /*0f00*/  SHF.R.S32.HI R5, RZ, 0x1f, R2 ;  /* 0x0000001fff057819 */ /* 0x000fce0000011402 */
.L_x_7:
[----:B------:R-:W-:Y:S04]  /*0f10*/  BSSY.RECONVERGENT B1, `(.L_x_8) ;  /* 0x0000294000017945 */ /* 0x000fe80003800200 */
[----:B------:R-:W-:Y:S05]  /*0f20*/  @P0 BRA `(.L_x_9) ;  /* 0x0000002800480947 */ /* 0x000fea0003800000 */
[----:B------:R-:W-:-:S04]  /*0f30*/  SHF.R.S32.HI R7, RZ, 0x1, R3 ;  /* 0x00000001ff077819 */ /* 0x000fc80000011403 */
[----:B------:R-:W-:-:S13]  /*0f40*/  ISETP.GE.AND P0, PT, R7, 0x1, PT ;  /* 0x000000010700780c */ /* 0x000fda0003f06270 */
[----:B------:R-:W-:Y:S05]  /*0f50*/  @!P0 BRA `(.L_x_9) ;  /* 0x00000028003c8947 */ /* 0x000fea0003800000 */
[----:B------:R-:W0:Y:S01]  /*0f60*/  LDC.64 R8, c[0x0][0x380] ;  /* 0x0000e000ff087b82 */ /* 0x000e220000000a00 */
[----:B------:R-:W-:Y:S02]  /*0f70*/  IMAD.MOV.U32 R4, RZ, RZ, R6 ;  /* 0x000000ffff047224 */ /* 0x000fe400078e0006 */
[----:B0-----:R-:W-:-:S07]  /*0f80*/  IMAD.WIDE.U32 R6, R7, 0x8, R8 ;  /* 0x0000000807067825 */ /* 0x001fce00078e0008 */
.L_x_18:
[----:B------:R-:W-:Y:S01]  /*0f90*/  SHF.R.S32.HI R24, RZ, 0x1, R3 ;  /* 0x00000001ff187819 */ /* 0x000fe20000011403 */
[----:B------:R-:W-:Y:S01]  /*0fa0*/  BSSY.RECONVERGENT B2, `(.L_x_10) ;  /* 0x000017c000027945 */ /* 0x000fe20003800200 */
[----:B------:R-:W-:Y:S02]  /*0fb0*/  HFMA2 R23, -RZ, RZ, 0, 0 ;  /* 0x00000000ff177431 */ /* 0x000fe400000001ff */
[----:B------:R-:W-:Y:S01]  /*0fc0*/  IMAD.MOV.U32 R22, RZ, RZ, 0x1 ;  /* 0x00000001ff167424 */ /* 0x000fe200078e00ff */
[----:B------:R-:W-:Y:S01]  /*0fd0*/  ISETP.GE.U32.AND P0, PT, R24, 0x4, PT ;  /* 0x000000041800780c */ /* 0x000fe20003f06070 */
[----:B------:R-:W-:-:S12]  /*0fe0*/  IMAD.MOV.U32 R21, RZ, RZ, RZ ;  /* 0x000000ffff157224 */ /* 0x000fd800078e00ff */
[----:B------:R-:W-:Y:S05]  /*0ff0*/  @!P0 BRA `(.L_x_11) ;  /* 0x0000001400d88947 */ /* 0x000fea0003800000 */
[----:B------:R-:W-:Y:S01]  /*1000*/  LOP3.LUT R24, R24, 0x7ffffffc, RZ, 0xc0, !PT ;  /* 0x7ffffffc18187812 */ /* 0x000fe200078ec0ff */
[----:B------:R-:W-:Y:S01]  /*1010*/  BSSY.RECONVERGENT B3, `(.L_x_12) ;  /* 0x0000172000037945 */ /* 0x000fe20003800200 */
[----:B------:R-:W-:Y:S01]  /*1020*/  IMAD.MOV.U32 R22, RZ, RZ, 0x1 ;  /* 0x00000001ff167424 */ /* 0x000fe200078e00ff */
[----:B------:R-:W-:Y:S01]  /*1030*/  MOV R23, RZ ;  /* 0x000000ff00177202 */ /* 0x000fe20000000f00 */
[----:B------:R-:W-:Y:S02]  /*1040*/  IMAD.MOV.U32 R25, RZ, RZ, R4 ;  /* 0x000000ffff197224 */ /* 0x000fe400078e0004 */
[----:B------:R-:W-:-:S07]  /*1050*/  IMAD.MOV R24, RZ, RZ, -R24 ;  /* 0x000000ffff187224 */ /* 0x000fce00078e0a18 */
.L_x_13:
[----:B------:R-:W-:-:S05]  /*1060*/  IMAD.WIDE R14, R25, 0x8, R6 ;  /* 0x00000008190e7825 */ /* 0x000fca00078e0206 */
[----:B------:R-:W2:Y:S01]  /*1070*/  LDG.E.64 R10, desc[UR8][R14.64] ;  /* 0x000000080e0a7981 */ /* 0x000ea2000c1e1b00 */
[----:B------:R-:W-:Y:S01]  /*1080*/  MOV R12, UR6 ;  /* 0x00000006000c7c02 */ /* 0x000fe20008000f00 */
[----:B------:R-:W-:-:S04]  /*1090*/  IMAD.U32 R13, RZ, RZ, UR7 ;  /* 0x00000007ff0d7e24 */ /* 0x000fc8000f8e00ff */
[----:B------:R-:W-:-:S05]  /*10a0*/  IMAD.WIDE R12, R25, 0x8, R12 ;  /* 0x00000008190c7825 */ /* 0x000fca00078e020c */
[----:B------:R-:W3:Y:S01]  /*10b0*/  LDG.E.64 R8, desc[UR8][R12.64+-0x18] ;  /* 0xffffe8080c087981 */ /* 0x000ee2000c1e1b00 */
[-C--:B--2---:R-:W-:Y:S02]  /*10c0*/  IMAD R11, R11, R22.reuse, RZ ;  /* 0x000000160b0b7224 */ /* 0x084fe400078e02ff */
[----:B------:R-:W-:-:S04]  /*10d0*/  IMAD.WIDE.U32 R20, R10, R22, RZ ;  /* 0x000000160a147225 */ /* 0x000fc800078e00ff */
[----:B------:R-:W-:Y:S02]  /*10e0*/  IMAD R11, R10, R23, R11 ;  /* 0x000000170a0b7224 */ /* 0x000fe400078e020b */
[----:B------:R-:W-:-:S04]  /*10f0*/  IMAD.WIDE.U32 R18, R20, 0x12f4f03b, RZ ;  /* 0x12f4f03b14127825 */ /* 0x000fc800078e00ff */
[----:B------:R-:W-:-:S04]  /*1100*/  IMAD.IADD R21, R21, 0x1, R11 ;  /* 0x0000000115157824 */ /* 0x000fc800078e020b */
[C---:B------:R-:W-:Y:S01]  /*1110*/  IMAD.WIDE.U32 R16, R21.reuse, 0x12f4f03b, RZ ;  /* 0x12f4f03b15107825 */ /* 0x040fe200078e00ff */
[----:B------:R-:W-:-:S03]  /*1120*/  ISETP.LT.AND P1, PT, R21, RZ, PT ;  /* 0x000000ff1500720c */ /* 0x000fc60003f21270 */
[----:B------:R-:W-:-:S04]  /*1130*/  IMAD.WIDE.U32 R16, P0, R20, 0x2aa9c72, R16 ;  /* 0x02aa9c7214107825 */ /* 0x000fc80007800010 */
[----:B------:R-:W-:Y:S01]  /*1140*/  IMAD.MOV.U32 R10, RZ, RZ, R17 ;  /* 0x000000ffff0a7224 */ /* 0x000fe200078e0011 */
[----:B------:R-:W-:Y:S02]  /*1150*/  IADD3.X R11, PT, PT, RZ, RZ, RZ, P0, !PT ;  /* 0x000000ffff0b7210 */ /* 0x000fe400007fe4ff */
        /* <DEDUP_REMOVED lines=10> */
[----:B------:R-:W-:Y:S01]  /*1200*/  IMAD R16, R10, -0x3001, RZ ;  /* 0xffffcfff0a107824 */ /* 0x000fe200078e02ff */
[----:B---3--:R-:W-:-:S04]  /*1210*/  IADD3 R10, P0, PT, R8, R20, RZ ;  /* 0x00000014080a7210 */ /* 0x008fc80007f1e0ff */
[----:B------:R-:W-:Y:S01]  /*1220*/  IADD3 R21, PT, PT, R21, -R11, R16 ;  /* 0x8000000b15157210 */ /* 0x000fe20007ffe010 */
[----:B------:R-:W-:-:S04]  /*1230*/  IMAD.WIDE.U32 R18, R10, 0x12f4f03b, RZ ;  /* 0x12f4f03b0a127825 */ /* 0x000fc800078e00ff */
[----:B------:R-:W-:Y:S01]  /*1240*/  IMAD.X R11, R9, 0x1, R21, P0 ;  /* 0x00000001090b7824 */ /* 0x000fe200000e0615 */
[----:B------:R-:W-:-:S03]  /*1250*/  IADD3 R20, P0, P1, R8, 0x3001, -R20 ;  /* 0x0000300108147810 */ /* 0x000fc6000791e814 */
[----:B------:R-:W-:-:S04]  /*1260*/  IMAD.WIDE.U32 R16, R11, 0x12f4f03b, RZ ;  /* 0x12f4f03b0b107825 */ /* 0x000fc800078e00ff */
[----:B------:R-:W-:-:S04]  /*1270*/  IMAD.WIDE.U32 R16, P2, R10, 0x2aa9c72, R16 ;  /* 0x02aa9c720a107825 */ /* 0x000fc80007840010 */
[----:B------:R-:W-:Y:S01]  /*1280*/  IMAD.MOV.U32 R18, RZ, RZ, R17 ;  /* 0x000000ffff127224 */ /* 0x000fe200078e0011 */
[----:B------:R-:W-:Y:S02]  /*1290*/  IADD3 RZ, P3, PT, R19, R16, RZ ;  /* 0x0000001013ff7210 */ /* 0x000fe40007f7e0ff */
[----:B------:R-:W-:-:S03]  /*12a0*/  IADD3.X R19, PT, PT, RZ, RZ, RZ, P2, !PT ;  /* 0x000000ffff137210 */ /* 0x000fc600017fe4ff */
        /* <DEDUP_REMOVED lines=10> */
[----:B------:R-:W-:-:S05]  /*1350*/  IMAD R8, R8, -0x3001, RZ ;  /* 0xffffcfff08087824 */ /* 0x000fca00078e02ff */
[----:B------:R-:W-:Y:S02]  /*1360*/  IADD3 R27, PT, PT, R27, -R17, R8 ;  /* 0x800000111b1b7210 */ /* 0x000fe40007ffe008 */
[----:B------:R-:W-:-:S03]  /*1370*/  IADD3.X R21, PT, PT, R9, RZ, ~R21, P0, P1 ;  /* 0x000000ff09157210 */ /* 0x000fc600007e2c15 */
[----:B------:R0:W-:Y:S04]  /*1380*/  STG.E.64 desc[UR8][R12.64+-0x18], R26 ;  /* 0xffffe81a0c007986 */ /* 0x0001e8000c101b08 */
[----:B------:R-:W2:Y:S01]  /*1390*/  LDG.E.64 R18, desc[UR8][R14.64+0x8] ;  /* 0x000008080e127981 */ /* 0x000ea2000c1e1b00 */
[C---:B------:R-:W-:Y:S01]  /*13a0*/  IMAD.WIDE.U32 R10, R21.reuse, 0x12f4f03b, RZ ;  /* 0x12f4f03b150a7825 */ /* 0x040fe200078e00ff */
[----:B------:R-:W-:-:S03]  /*13b0*/  ISETP.LT.AND P1, PT, R21, RZ, PT ;  /* 0x000000ff1500720c */ /* 0x000fc60003f21270 */
[----:B------:R-:W-:-:S04]  /*13c0*/  IMAD.WIDE.U32 R16, R20, 0x12f4f03b, RZ ;  /* 0x12f4f03b14107825 */ /* 0x000fc800078e00ff */
[----:B------:R-:W-:-:S04]  /*13d0*/  IMAD.WIDE.U32 R10, P0, R20, 0x2aa9c72, R10 ;  /* 0x02aa9c72140a7825 */ /* 0x000fc8000780000a */
[----:B------:R-:W-:Y:S01]  /*13e0*/  IMAD.X R9, RZ, RZ, RZ, P0 ;  /* 0x000000ffff097224 */ /* 0x000fe200000e06ff */
[----:B------:R-:W-:Y:S02]  /*13f0*/  IADD3 RZ, P0, PT, R17, R10, RZ ;  /* 0x0000000a11ff7210 */ /* 0x000fe40007f1e0ff */
[----:B------:R-:W-:-:S05]  /*1400*/  MOV R8, R11 ;  /* 0x0000000b00087202 */ /* 0x000fca0000000f00 */
[----:B------:R-:W-:-:S03]  /*1410*/  IMAD.WIDE.U32.X R8, R21, 0x2aa9c72, R8, P0 ;  /* 0x02aa9c7215087825 */ /* 0x000fc600000e0408 */
[----:B------:R-:W-:-:S04]  /*1420*/  IADD3 R11, P0, PT, R8, -0x12f4f03b, RZ ;  /* 0xed0b0fc5080b7810 */ /* 0x000fc80007f1e0ff */
[----:B------:R-:W-:Y:S02]  /*1430*/  IADD3.X R17, PT, PT, R9, -0x2aa9c73, RZ, P0, !PT ;  /* 0xfd55638d09117810 */ /* 0x000fe400007fe4ff */
[----:B0-----:R-:W-:Y:S02]  /*1440*/  SEL R27, R11, R8, P1 ;  /* 0x000000080b1b7207 */ /* 0x001fe40000800000 */
[----:B------:R-:W-:-:S04]  /*1450*/  SEL R8, R17, R9, P1 ;  /* 0x0000000911087207 */ /* 0x000fc80000800000 */
[----:B------:R-:W-:-:S04]  /*1460*/  SHF.R.S64 R27, R27, 0x7, R8 ;  /* 0x000000071b1b7819 */ /* 0x000fc80000001008 */
[----:B------:R-:W-:-:S04]  /*1470*/  LEA.HI R27, P0, R8, R27, RZ, 0x1 ;  /* 0x0000001b081b7211 */ /* 0x000fc800078108ff */
[----:B------:R-:W-:Y:S01]  /*1480*/  LEA.HI.X.SX32 R8, R8, RZ, 0x19, P0 ;  /* 0x000000ff08087211 */ /* 0x000fe200000fceff */
[----:B------:R-:W-:-:S04]  /*1490*/  IMAD.WIDE.U32 R20, R27, -0x3001, R20 ;  /* 0xffffcfff1b147825 */ /* 0x000fc800078e0014 */
[----:B------:R-:W-:Y:S02]  /*14a0*/  IMAD R8, R8, -0x3001, RZ ;  /* 0xffffcfff08087824 */ /* 0x000fe400078e02ff */
[----:B------:R-:W-:-:S03]  /*14b0*/  IMAD.MOV.U32 R26, RZ, RZ, R20 ;  /* 0x000000ffff1a7224 */ /* 0x000fc600078e0014 */
[----:B------:R-:W-:-:S05]  /*14c0*/  IADD3 R27, PT, PT, R21, -R27, R8 ;  /* 0x8000001b151b7210 */ /* 0x000fca0007ffe008 */
[----:B------:R0:W-:Y:S04]  /*14d0*/  STG.E.64 desc[UR8][R14.64], R26 ;  /* 0x0000001a0e007986 */ /* 0x0001e8000c101b08 */
[----:B------:R-:W3:Y:S01]  /*14e0*/  LDG.E.64 R10, desc[UR8][R12.64+-0x10] ;  /* 0xfffff0080c0a7981 */ /* 0x000ee2000c1e1b00 */
[-C--:B------:R-:W-:Y:S02]  /*14f0*/  IMAD R23, R23, R2.reuse, RZ ;  /* 0x0000000217177224 */ /* 0x080fe400078e02ff */
[----:B------:R-:W-:-:S04]  /*1500*/  IMAD.WIDE.U32 R8, R22, R2, RZ ;  /* 0x0000000216087225 */ /* 0x000fc800078e00ff */
[----:B------:R-:W-:-:S04]  /*1510*/  IMAD R23, R5, R22, R23 ;  /* 0x0000001605177224 */ /* 0x000fc800078e0217 */
[----:B------:R-:W-:Y:S02]  /*1520*/  IMAD.IADD R9, R9, 0x1, R23 ;  /* 0x0000000109097824 */ /* 0x000fe400078e0217 */
[----:B------:R-:W-:-:S03]  /*1530*/  IMAD.WIDE.U32 R22, R8, 0x12f4f03b, RZ ;  /* 0x12f4f03b08167825 */ /* 0x000fc600078e00ff */
[C---:B------:R-:W-:Y:S01]  /*1540*/  ISETP.LT.AND P1, PT, R9.reuse, RZ, PT ;  /* 0x000000ff0900720c */ /* 0x040fe20003f21270 */
[----:B------:R-:W-:-:S04]  /*1550*/  IMAD.WIDE.U32 R20, R9, 0x12f4f03b, RZ ;  /* 0x12f4f03b09147825 */ /* 0x000fc800078e00ff */
        /* <DEDUP_REMOVED lines=14> */
[----:B------:R-:W-:Y:S01]  /*1640*/  IADD3 R9, PT, PT, R9, -R17, R16 ;  /* 0x8000001109097210 */ /* 0x000fe20007ffe010 */
[-C--:B--2---:R-:W-:Y:S02]  /*1650*/  IMAD R19, R19, R8.reuse, RZ ;  /* 0x0000000813137224 */ /* 0x084fe400078e02ff */
[----:B------:R-:W-:-:S04]  /*1660*/  IMAD.WIDE.U32 R16, R18, R8, RZ ;  /* 0x0000000812107225 */ /* 0x000fc800078e00ff */
[----:B------:R-:W-:-:S04]  /*1670*/  IMAD R19, R18, R9, R19 ;  /* 0x0000000912137224 */ /* 0x000fc800078e0213 */
[----:B------:R-:W-:Y:S02]  /*1680*/  IMAD.IADD R17, R17, 0x1, R19 ;  /* 0x0000000111117824 */ /* 0x000fe400078e0213 */
[----:B------:R-:W-:-:S04]  /*1690*/  IMAD.WIDE.U32 R18, R16, 0x12f4f03b, RZ ;  /* 0x12f4f03b10127825 */ /* 0x000fc800078e00ff */
        /* <DEDUP_REMOVED lines=21> */
[----:B------:R-:W-:Y:S01]  /*17f0*/  IMAD.WIDE.U32 R20, R17, 0x12f4f03b, RZ ;  /* 0x12f4f03b11147825 */ /* 0x000fe200078e00ff */
[----:B------:R-:W-:Y:S02]  /*1800*/  IADD3.X R11, PT, PT, R11, RZ, ~R19, P0, P1 ;  /* 0x000000ff0b0b7210 */ /* 0x000fe400007e2c13 */
[----:B------:R-:W-:Y:S01]  /*1810*/  ISETP.LT.AND P1, PT, R17, RZ, PT ;  /* 0x000000ff1100720c */ /* 0x000fe20003f21270 */
[----:B------:R-:W-:-:S04]  /*1820*/  IMAD.WIDE.U32 R20, P0, R16, 0x2aa9c72, R20 ;  /* 0x02aa9c7210147825 */ /* 0x000fc80007800014 */
[----:B------:R-:W-:Y:S01]  /*1830*/  IMAD.MOV.U32 R18, RZ, RZ, R21 ;  /* 0x000000ffff127224 */ /* 0x000fe200078e0015 */
[----:B------:R-:W-:Y:S02]  /*1840*/  IADD3.X R19, PT, PT, RZ, RZ, RZ, P0, !PT ;  /* 0x000000ffff137210 */ /* 0x000fe400007fe4ff */
[----:B------:R-:W-:-:S05]  /*1850*/  IADD3 RZ, P0, PT, R23, R20, RZ ;  /* 0x0000001417ff7210 */ /* 0x000fca0007f1e0ff */
[----:B------:R-:W-:-:S03]  /*1860*/  IMAD.WIDE.U32.X R18, R17, 0x2aa9c72, R18, P0 ;  /* 0x02aa9c7211127825 */ /* 0x000fc600000e0412 */
[----:B0-----:R-:W-:-:S04]  /*1870*/  IADD3 R27, P0, PT, R18, -0x12f4f03b, RZ ;  /* 0xed0b0fc5121b7810 */ /* 0x001fc80007f1e0ff */
        /* <DEDUP_REMOVED lines=11> */
[----:B------:R-:W2:Y:S01]  /*1930*/  LDG.E.64 R18, desc[UR8][R14.64+0x10] ;  /* 0x000010080e127981 */ /* 0x000ea2000c1e1b00 */
[C---:B------:R-:W-:Y:S01]  /*1940*/  IMAD.WIDE.U32 R20, R11.reuse, 0x12f4f03b, RZ ;  /* 0x12f4f03b0b147825 */ /* 0x040fe200078e00ff */
[----:B------:R-:W-:-:S03]  /*1950*/  ISETP.LT.AND P1, PT, R11, RZ, PT ;  /* 0x000000ff0b00720c */ /* 0x000fc60003f21270 */
        /* <DEDUP_REMOVED lines=19> */
[----:B------:R-:W-:-:S04]  /*1a90*/  IMAD R9, R9, R2, RZ ;  /* 0x0000000209097224 */ /* 0x000fc800078e02ff */
[----:B------:R-:W-:Y:S02]  /*1aa0*/  IMAD R17, R5, R8, R9 ;  /* 0x0000000805117224 */ /* 0x000fe400078e0209 */
[----:B------:R-:W-:-:S05]  /*1ab0*/  IMAD.WIDE.U32 R8, R8, R2, RZ ;  /* 0x0000000208087225 */ /* 0x000fca00078e00ff */
[----:B------:R-:W-:Y:S01]  /*1ac0*/  IADD3 R9, PT, PT, R9, R17, RZ ;  /* 0x0000001109097210 */ /* 0x000fe20007ffe0ff */
[----:B------:R-:W-:-:S03]  /*1ad0*/  IMAD.WIDE.U32 R22, R8, 0x12f4f03b, RZ ;  /* 0x12f4f03b08167825 */ /* 0x000fc600078e00ff */
[C---:B------:R-:W-:Y:S01]  /*1ae0*/  ISETP.LT.AND P1, PT, R9.reuse, RZ, PT ;  /* 0x000000ff0900720c */ /* 0x040fe20003f21270 */
[----:B------:R-:W-:-:S04]  /*1af0*/  IMAD.WIDE.U32 R20, R9, 0x12f4f03b, RZ ;  /* 0x12f4f03b09147825 */ /* 0x000fc800078e00ff */
[----:B------:R-:W-:-:S04]  /*1b00*/  IMAD.WIDE.U32 R20, P0, R8, 0x2aa9c72, R20 ;  /* 0x02aa9c7208147825 */ /* 0x000fc80007800014 */
        /* <DEDUP_REMOVED lines=16> */
[----:B------:R-:W-:-:S05]  /*1c10*/  IMAD R19, R18, R9, R19 ;  /* 0x0000000912137224 */ /* 0x000fca00078e0213 */
[----:B------:R-:W-:Y:S01]  /*1c20*/  IADD3 R17, PT, PT, R17, R19, RZ ;  /* 0x0000001311117210 */ /* 0x000fe20007ffe0ff */
[----:B------:R-:W-:-:S04]  /*1c30*/  IMAD.WIDE.U32 R18, R16, 0x12f4f03b, RZ ;  /* 0x12f4f03b10127825 */ /* 0x000fc800078e00ff */
[----:B------:R-:W-:-:S04]  /*1c40*/  IMAD.WIDE.U32 R20, R17, 0x12f4f03b, RZ ;  /* 0x12f4f03b11147825 */ /* 0x000fc800078e00ff */
[----:B------:R-:W-:-:S04]  /*1c50*/  IMAD.WIDE.U32 R20, P0, R16, 0x2aa9c72, R20 ;  /* 0x02aa9c7210147825 */ /* 0x000fc80007800014 */
[----:B------:R-:W-:Y:S01]  /*1c60*/  IMAD.MOV.U32 R18, RZ, RZ, R21 ;  /* 0x000000ffff127224 */ /* 0x000fe200078e0015 */
[----:B------:R-:W-:Y:S01]  /*1c70*/  IADD3 RZ, P1, PT, R19, R20, RZ ;  /* 0x0000001413ff7210 */ /* 0x000fe20007f3e0ff */
[----:B------:R-:W-:-:S04]  /*1c80*/  IMAD.X R19, RZ, RZ, RZ, P0 ;  /* 0x000000ffff137224 */ /* 0x000fc800000e06ff */
        /* <DEDUP_REMOVED lines=13> */
[----:B------:R-:W-:-:S03]  /*1d60*/  IMAD.WIDE.U32 R22, R16, 0x12f4f03b, RZ ;  /* 0x12f4f03b10167825 */ /* 0x000fc600078e00ff */
[----:B------:R-:W-:Y:S02]  /*1d70*/  IADD3.X R17, PT, PT, R11, R19, RZ, P0, !PT ;  /* 0x000000130b117210 */ /* 0x000fe400007fe4ff */
[----:B------:R-:W-:-:S03]  /*1d80*/  IADD3 R10, P0, P1, R10, 0x3001, -R18 ;  /* 0x000030010a0a7810 */ /* 0x000fc6000791e812 */
[----:B------:R-:W-:Y:S01]  /*1d90*/  IMAD.WIDE.U32 R20, R17, 0x12f4f03b, RZ ;  /* 0x12f4f03b11147825 */ /* 0x000fe200078e00ff */
[----:B------:R-:W-:Y:S02]  /*1da0*/  IADD3.X R11, PT, PT, R11, RZ, ~R19, P0, P1 ;  /* 0x000000ff0b0b7210 */ /* 0x000fe400007e2c13 */
[----:B------:R-:W-:Y:S01]  /*1db0*/  ISETP.LT.AND P1, PT, R17, RZ, PT ;  /* 0x000000ff1100720c */ /* 0x000fe20003f21270 */
[----:B------:R-:W-:-:S04]  /*1dc0*/  IMAD.WIDE.U32 R20, P0, R16, 0x2aa9c72, R20 ;  /* 0x02aa9c7210147825 */ /* 0x000fc80007800014 */
[----:B------:R-:W-:Y:S01]  /*1dd0*/  IMAD.X R19, RZ, RZ, RZ, P0 ;  /* 0x000000ffff137224 */ /* 0x000fe200000e06ff */
[----:B------:R-:W-:Y:S01]  /*1de0*/  IADD3 RZ, P0, PT, R23, R20, RZ ;  /* 0x0000001417ff7210 */ /* 0x000fe20007f1e0ff */
[----:B------:R-:W-:-:S04]  /*1df0*/  IMAD.MOV.U32 R18, RZ, RZ, R21 ;  /* 0x000000ffff127224 */ /* 0x000fc800078e0015 */
        /* <DEDUP_REMOVED lines=10> */
[----:B------:R-:W-:-:S04]  /*1ea0*/  MOV R26, R16 ;  /* 0x00000010001a7202 */ /* 0x000fc80000000f00 */
[----:B------:R-:W-:-:S05]  /*1eb0*/  IADD3 R27, PT, PT, R17, -R27, R18 ;  /* 0x8000001b111b7210 */ /* 0x000fca0007ffe012 */
[----:B------:R0:W-:Y:S04]  /*1ec0*/  STG.E.64 desc[UR8][R12.64+-0x8], R26 ;  /* 0xfffff81a0c007986 */ /* 0x0001e8000c101b08 */
[----:B------:R-:W2:Y:S01]  /*1ed0*/  LDG.E.64 R16, desc[UR8][R14.64+0x18] ;  /* 0x000018080e107981 */ /* 0x000ea2000c1e1b00 */
[C---:B------:R-:W-:Y:S01]  /*1ee0*/  IMAD.WIDE.U32 R20, R11.reuse, 0x12f4f03b, RZ ;  /* 0x12f4f03b0b147825 */ /* 0x040fe200078e00ff */
[----:B------:R-:W-:-:S03]  /*1ef0*/  ISETP.LT.AND P1, PT, R11, RZ, PT ;  /* 0x000000ff0b00720c */ /* 0x000fc60003f21270 */
        /* <DEDUP_REMOVED lines=18> */
[----:B------:R-:W3:Y:S01]  /*2020*/  LDG.E.64 R18, desc[UR8][R12.64] ;  /* 0x000000080c127981 */ /* 0x000ee2000c1e1b00 */
[----:B------:R-:W-:Y:S01]  /*2030*/  IMAD R9, R9, R2, RZ ;  /* 0x0000000209097224 */ /* 0x000fe200078e02ff */
[----:B------:R-:W-:Y:S01]  /*2040*/  IADD3 R24, PT, PT, R24, 0x4, RZ ;  /* 0x0000000418187810 */ /* 0x000fe20007ffe0ff */
[----:B------:R-:W-:Y:S02]  /*2050*/  VIADD R25, R25, 0x4 ;  /* 0x0000000419197836 */ /* 0x000fe40000000000 */
[----:B------:R-:W-:Y:S02]  /*2060*/  IMAD R11, R5, R8, R9 ;  /* 0x00000008050b7224 */ /* 0x000fe400078e0209 */
[----:B------:R-:W-:-:S04]  /*2070*/  IMAD.WIDE.U32 R8, R8, R2, RZ ;  /* 0x0000000208087225 */ /* 0x000fc800078e00ff */
[----:B------:R-:W-:Y:S02]  /*2080*/  IMAD.IADD R9, R9, 0x1, R11 ;  /* 0x0000000109097824 */ /* 0x000fe400078e020b */
[----:B------:R-:W-:-:S03]  /*2090*/  IMAD.WIDE.U32 R22, R8, 0x12f4f03b, RZ ;  /* 0x12f4f03b08167825 */ /* 0x000fc600078e00ff */
[C---:B------:R-:W-:Y:S01]  /*20a0*/  ISETP.LT.AND P1, PT, R9.reuse, RZ, PT ;  /* 0x000000ff0900720c */ /* 0x040fe20003f21270 */
        /* <DEDUP_REMOVED lines=18> */
[----:B------:R-:W-:Y:S02]  /*21d0*/  IMAD R17, R16, R9, R17 ;  /* 0x0000000910117224 */ /* 0x000fe400078e0211 */
[----:B------:R-:W-:Y:S02]  /*21e0*/  IMAD R9, R9, R2, RZ ;  /* 0x0000000209097224 */ /* 0x000fe400078e02ff */
[----:B------:R-:W-:Y:S02]  /*21f0*/  IMAD.IADD R11, R11, 0x1, R17 ;  /* 0x000000010b0b7824 */ /* 0x000fe400078e0211 */
[----:B------:R-:W-:-:S04]  /*2200*/  IMAD.WIDE.U32 R16, R10, 0x12f4f03b, RZ ;  /* 0x12f4f03b0a107825 */ /* 0x000fc800078e00ff */
[----:B------:R-:W-:-:S04]  /*2210*/  IMAD.WIDE.U32 R20, R11, 0x12f4f03b, RZ ;  /* 0x12f4f03b0b147825 */ /* 0x000fc800078e00ff */
[----:B------:R-:W-:-:S03]  /*2220*/  IMAD.WIDE.U32 R20, P0, R10, 0x2aa9c72, R20 ;  /* 0x02aa9c720a147825 */ /* 0x000fc60007800014 */
[----:B------:R-:W-:Y:S01]  /*2230*/  IADD3 RZ, P1, PT, R17, R20, RZ ;  /* 0x0000001411ff7210 */ /* 0x000fe20007f3e0ff */
[----:B------:R-:W-:Y:S01]  /*2240*/  IMAD.X R17, RZ, RZ, RZ, P0 ;  /* 0x000000ffff117224 */ /* 0x000fe200000e06ff */
[----:B------:R-:W-:-:S05]  /*2250*/  MOV R16, R21 ;  /* 0x0000001500107202 */ /* 0x000fca0000000f00 */
        /* <DEDUP_REMOVED lines=14> */
[----:B------:R-:W-:-:S04]  /*2340*/  IMAD.X R17, R19, 0x1, R11, P0 ;  /* 0x0000000113117824 */ /* 0x000fc800000e060b */
        /* <DEDUP_REMOVED lines=8> */
[----:B0-----:R-:W-:Y:S02]  /*23d0*/  IADD3.X R27, PT, PT, R23, -0x2aa9c73, RZ, P0, !PT ;  /* 0xfd55638d171b7810 */ /* 0x001fe400007fe4ff */
[----:B------:R-:W-:Y:S02]  /*23e0*/  SEL R21, R21, R22, P1 ;  /* 0x0000001615157207 */ /* 0x000fe40000800000 */
[----:B------:R-:W-:Y:S02]  /*23f0*/  SEL R22, R27, R23, P1 ;  /* 0x000000171b167207 */ /* 0x000fe40000800000 */
[----:B------:R-:W-:Y:S02]  /*2400*/  IADD3 R10, P0, P1, R18, 0x3001, -R10 ;  /* 0x00003001120a7810 */ /* 0x000fe4000791e80a */
[----:B------:R-:W-:Y:S02]  /*2410*/  SHF.R.S64 R21, R21, 0x7, R22 ;  /* 0x0000000715157819 */ /* 0x000fe40000001016 */
[----:B------:R-:W-:-:S02]  /*2420*/  IADD3.X R11, PT, PT, R19, RZ, ~R11, P0, P1 ;  /* 0x000000ff130b7210 */ /* 0x000fc400007e2c0b */
[----:B------:R-:W-:Y:S01]  /*2430*/  LEA.HI R23, P0, R22, R21, RZ, 0x1 ;  /* 0x0000001516177211 */ /* 0x000fe200078108ff */
[----:B------:R-:W-:-:S03]  /*2440*/  IMAD.WIDE.U32 R20, R10, 0x12f4f03b, RZ ;  /* 0x12f4f03b0a147825 */ /* 0x000fc600078e00ff */
[----:B------:R-:W-:Y:S01]  /*2450*/  LEA.HI.X.SX32 R22, R22, RZ, 0x19, P0 ;  /* 0x000000ff16167211 */ /* 0x000fe200000fceff */
[----:B------:R-:W-:-:S04]  /*2460*/  IMAD.WIDE.U32 R18, R11, 0x12f4f03b, RZ ;  /* 0x12f4f03b0b127825 */ /* 0x000fc800078e00ff */
[----:B------:R-:W-:-:S04]  /*2470*/  IMAD.WIDE.U32 R16, R23, -0x3001, R16 ;  /* 0xffffcfff17107825 */ /* 0x000fc800078e0010 */
[----:B------:R-:W-:-:S04]  /*2480*/  IMAD.WIDE.U32 R18, P0, R10, 0x2aa9c72, R18 ;  /* 0x02aa9c720a127825 */ /* 0x000fc80007800012 */
[----:B------:R-:W-:Y:S01]  /*2490*/  IMAD.MOV.U32 R20, RZ, RZ, R19 ;  /* 0x000000ffff147224 */ /* 0x000fe200078e0013 */
[----:B------:R-:W-:Y:S01]  /*24a0*/  IADD3 RZ, P1, PT, R21, R18, RZ ;  /* 0x0000001215ff7210 */ /* 0x000fe20007f3e0ff */
[----:B------:R-:W-:Y:S02]  /*24b0*/  IMAD.X R21, RZ, RZ, RZ, P0 ;  /* 0x000000ffff157224 */ /* 0x000fe400000e06ff */
[----:B------:R-:W-:Y:S02]  /*24c0*/  IMAD R22, R22, -0x3001, RZ ;  /* 0xffffcfff16167824 */ /* 0x000fe400078e02ff */
[C---:B------:R-:W-:Y:S01]  /*24d0*/  IMAD.WIDE.U32.X R20, R11.reuse, 0x2aa9c72, R20, P1 ;  /* 0x02aa9c720b147825 */ /* 0x040fe200008e0414 */
[----:B------:R-:W-:Y:S02]  /*24e0*/  ISETP.LT.AND P1, PT, R11, RZ, PT ;  /* 0x000000ff0b00720c */ /* 0x000fe40003f21270 */
[----:B------:R-:W-:Y:S02]  /*24f0*/  IADD3 R17, PT, PT, R17, -R23, R22 ;  /* 0x8000001711117210 */ /* 0x000fe40007ffe016 */
[----:B------:R-:W-:-:S03]  /*2500*/  IADD3 R19, P0, PT, R20, -0x12f4f03b, RZ ;  /* 0xed0b0fc514137810 */ /* 0x000fc60007f1e0ff */
[----:B------:R0:W-:Y:S01]  /*2510*/  STG.E.64 desc[UR8][R12.64], R16 ;  /* 0x000000100c007986 */ /* 0x0001e2000c101b08 */
[----:B------:R-:W-:Y:S02]  /*2520*/  IADD3.X R23, PT, PT, R21, -0x2aa9c73, RZ, P0, !PT ;  /* 0xfd55638d15177810 */ /* 0x000fe400007fe4ff */
[----:B------:R-:W-:Y:S02]  /*2530*/  SEL R19, R19, R20, P1 ;  /* 0x0000001413137207 */ /* 0x000fe40000800000 */
[----:B------:R-:W-:Y:S01]  /*2540*/  SEL R20, R23, R21, P1 ;  /* 0x0000001517147207 */ /* 0x000fe20000800000 */
[----:B------:R-:W-:Y:S02]  /*2550*/  IMAD R21, R5, R8, R9 ;  /* 0x0000000805157224 */ /* 0x000fe400078e0209 */
[----:B------:R-:W-:Y:S01]  /*2560*/  IMAD.WIDE.U32 R8, R8, R2, RZ ;  /* 0x0000000208087225 */ /* 0x000fe200078e00ff */
[----:B------:R-:W-:-:S04]  /*2570*/  SHF.R.S64 R19, R19, 0x7, R20 ;  /* 0x0000000713137819 */ /* 0x000fc80000001014 */
[C---:B------:R-:W-:Y:S02]  /*2580*/  LEA.HI R19, P0, R20.reuse, R19, RZ, 0x1 ;  /* 0x0000001314137211 */ /* 0x040fe400078108ff */
[----:B------:R-:W-:Y:S02]  /*2590*/  IADD3 R9, PT, PT, R9, R21, RZ ;  /* 0x0000001509097210 */ /* 0x000fe40007ffe0ff */
[----:B------:R-:W-:Y:S01]  /*25a0*/  LEA.HI.X.SX32 R18, R20, RZ, 0x19, P0 ;  /* 0x000000ff14127211 */ /* 0x000fe200000fceff */
[----:B------:R-:W-:-:S04]  /*25b0*/  IMAD.WIDE.U32 R20, R19, -0x3001, R10 ;  /* 0xffffcfff13147825 */ /* 0x000fc800078e000a */
[----:B------:R-:W-:Y:S02]  /*25c0*/  IMAD R18, R18, -0x3001, RZ ;  /* 0xffffcfff12127824 */ /* 0x000fe400078e02ff */
[----:B------:R-:W-:-:S03]  /*25d0*/  IMAD.WIDE.U32 R10, R9, 0x12f4f03b, RZ ;  /* 0x12f4f03b090a7825 */ /* 0x000fc600078e00ff */
[----:B------:R-:W-:Y:S01]  /*25e0*/  IADD3 R21, PT, PT, R21, -R19, R18 ;  /* 0x8000001315157210 */ /* 0x000fe20007ffe012 */
[----:B------:R-:W-:-:S04]  /*25f0*/  IMAD.WIDE.U32 R18, R8, 0x12f4f03b, RZ ;  /* 0x12f4f03b08127825 */ /* 0x000fc800078e00ff */
[----:B------:R-:W-:Y:S01]  /*2600*/  IMAD.WIDE.U32 R10, P0, R8, 0x2aa9c72, R10 ;  /* 0x02aa9c72080a7825 */ /* 0x000fe2000780000a */
[----:B------:R0:W-:Y:S03]  /*2610*/  STG.E.64 desc[UR8][R14.64+0x18], R20 ;  /* 0x000018140e007986 */ /* 0x0001e6000c101b08 */
        /* <DEDUP_REMOVED lines=12> */
[----:B------:R-:W-:Y:S01]  /*26e0*/  IMAD.WIDE.U32 R22, R11, -0x3001, R8 ;  /* 0xffffcfff0b167825 */ /* 0x000fe200078e0008 */
[----:B------:R-:W-:-:S03]  /*26f0*/  ISETP.NE.AND P0, PT, R24, RZ, PT ;  /* 0x000000ff1800720c */ /* 0x000fc60003f05270 */
[----:B------:R-:W-:-:S05]  /*2700*/  IMAD R10, R10, -0x3001, RZ ;  /* 0xffffcfff0a0a7824 */ /* 0x000fca00078e02ff */
[----:B------:R-:W-:-:S05]  /*2710*/  IADD3 R23, PT, PT, R23, -R11, R10 ;  /* 0x8000000b17177210 */ /* 0x000fca0007ffe00a */
[----:B0-----:R-:W-:Y:S05]  /*2720*/  @P0 BRA `(.L_x_13) ;  /* 0xffffffe8004c0947 */ /* 0x001fea000383ffff */
[----:B------:R-:W-:Y:S05]  /*2730*/  BSYNC.RECONVERGENT B3 ;  /* 0x0000000000037941 */ /* 0x000fea0003800200 */
.L_x_12:
[----:B------:R-:W-:-:S04]  /*2740*/  SHF.R.S32.HI R21, RZ, 0x1, R3 ;  /* 0x00000001ff157819 */ /* 0x000fc80000011403 */
[----:B------:R-:W-:-:S07]  /*2750*/  LOP3.LUT R21, R21, 0x7ffffffc, RZ, 0xc0, !PT ;  /* 0x7ffffffc15157812 */ /* 0x000fce00078ec0ff */
.L_x_11:
[----:B------:R-:W-:Y:S05]  /*2760*/  BSYNC.RECONVERGENT B2 ;  /* 0x0000000000027941 */ /* 0x000fea0003800200 */
.L_x_10:
[----:B------:R-:W-:Y:S01]  /*2770*/  LOP3.LUT P0, R8, R3, 0x6, RZ, 0xc0, !PT ;  /* 0x0000000603087812 */ /* 0x000fe2000780c0ff */
[----:B------:R-:W-:-:S12]  /*2780*/  BSSY.RECONVERGENT B2, `(.L_x_14) ;  /* 0x0000107000027945 */ /* 0x000fd80003800200 */
[----:B------:R-:W-:Y:S05]  /*2790*/  @!P0 BRA `(.L_x_15) ;  /* 0x0000001000148947 */ /* 0x000fea0003800000 */
[----:B------:R-:W-:Y:S01]  /*27a0*/  ISETP.NE.AND P1, PT, R8, 0x2, PT ;  /* 0x000000020800780c */ /* 0x000fe20003f25270 */
[----:B------:R-:W-:Y:S01]  /*27b0*/  BSSY.RECONVERGENT B3, `(.L_x_16) ;  /* 0x00000bb000037945 */ /* 0x000fe20003800200 */
[----:B------:R-:W-:-:S11]  /*27c0*/  LOP3.LUT P0, RZ, R3, 0x2, RZ, 0xc0, !PT ;  /* 0x0000000203ff7812 */ /* 0x000fd6000780c0ff */
[----:B------:R-:W-:Y:S05]  /*27d0*/  @!P1 BRA `(.L_x_17) ;  /* 0x0000000800e09947 */ /* 0x000fea0003800000 */
[----:B------:R-:W0:Y:S01]  /*27e0*/  LDC.64 R8, c[0x0][0x380] ;  /* 0x0000e000ff087b82 */ /* 0x000e220000000a00 */
[----:B------:R-:W-:-:S04]  /*27f0*/  IMAD.IADD R11, R21, 0x1, R4 ;  /* 0x00000001150b7824 */ /* 0x000fc800078e0204 */
[----:B0-----:R-:W-:Y:S01]  /*2800*/  IMAD.WIDE R8, R11, 0x8, R8 ;  /* 0x000000080b087825 */ /* 0x001fe200078e0208 */
[----:B------:R-:W-:-:S04]  /*2810*/  SHF.R.S32.HI R11, RZ, 0x1, R3 ;  /* 0x00000001ff0b7819 */ /* 0x000fc80000011403 */
[----:B------:R-:W2:Y:S01]  /*2820*/  LDG.E.64 R12, desc[UR8][R8.64] ;  /* 0x00000008080c7981 */ /* 0x000ea2000c1e1b00 */
[----:B------:R-:W-:-:S05]  /*2830*/  IMAD.WIDE.U32 R10, R11, 0x8, R8 ;  /* 0x000000080b0a7825 */ /* 0x000fca00078e0008 */
[----:B------:R-:W3:Y:S02]  /*2840*/  LDG.E.64 R14, desc[UR8][R10.64] ;  /* 0x000000080a0e7981 */ /* 0x000ee4000c1e1b00 */
[-C--:B---3--:R-:W-:Y:S02]  /*2850*/  IMAD R15, R15, R22.reuse, RZ ;  /* 0x000000160f0f7224 */ /* 0x088fe400078e02ff */
[----:B------:R-:W-:-:S04]  /*2860*/  IMAD.WIDE.U32 R24, R14, R22, RZ ;  /* 0x000000160e187225 */ /* 0x000fc800078e00ff */
[----:B------:R-:W-:-:S05]  /*2870*/  IMAD R15, R14, R23, R15 ;  /* 0x000000170e0f7224 */ /* 0x000fca00078e020f */
[----:B------:R-:W-:-:S05]  /*2880*/  IADD3 R25, PT, PT, R25, R15, RZ ;  /* 0x0000000f19197210 */ /* 0x000fca0007ffe0ff */
[----:B------:R-:W-:-:S04]  /*2890*/  IMAD.WIDE.U32 R16, R25, 0x12f4f03b, RZ ;  /* 0x12f4f03b19107825 */ /* 0x000fc800078e00ff */
[----:B------:R-:W-:-:S04]  /*28a0*/  IMAD.WIDE.U32 R18, R24, 0x12f4f03b, RZ ;  /* 0x12f4f03b18127825 */ /* 0x000fc800078e00ff */
[----:B------:R-:W-:-:S04]  /*28b0*/  IMAD.WIDE.U32 R16, P1, R24, 0x2aa9c72, R16 ;  /* 0x02aa9c7218107825 */ /* 0x000fc80007820010 */
[----:B------:R-:W-:Y:S01]  /*28c0*/  IMAD.X R15, RZ, RZ, RZ, P1 ;  /* 0x000000ffff0f7224 */ /* 0x000fe200008e06ff */
[----:B------:R-:W-:Y:S01]  /*28d0*/  IADD3 RZ, P1, PT, R19, R16, RZ ;  /* 0x0000001013ff7210 */ /* 0x000fe20007f3e0ff */
[----:B------:R-:W-:-:S04]  /*28e0*/  IMAD.MOV.U32 R14, RZ, RZ, R17 ;  /* 0x000000ffff0e7224 */ /* 0x000fc800078e0011 */
        /* <DEDUP_REMOVED lines=11> */
[----:B--2---:R-:W-:-:S04]  /*29a0*/  IADD3 R14, P1, PT, R12, R24, RZ ;  /* 0x000000180c0e7210 */ /* 0x004fc80007f3e0ff */
[----:B------:R-:W-:-:S04]  /*29b0*/  IADD3 R25, PT, PT, R25, -R15, R16 ;  /* 0x8000000f19197210 */ /* 0x000fc80007ffe010 */
[----:B------:R-:W-:-:S05]  /*29c0*/  IADD3.X R15, PT, PT, R13, R25, RZ, P1, !PT ;  /* 0x000000190d0f7210 */ /* 0x000fca0000ffe4ff */
        /* <DEDUP_REMOVED lines=18> */
[----:B------:R-:W-:Y:S02]  /*2af0*/  IADD3 R27, PT, PT, R15, -R27, R16 ;  /* 0x8000001b0f1b7210 */ /* 0x000fe40007ffe010 */
[----:B------:R-:W-:-:S03]  /*2b00*/  IADD3 R24, P1, P2, R12, 0x3001, -R24 ;  /* 0x000030010c187810 */ /* 0x000fc60007a3e818 */
[----:B------:R0:W-:Y:S01]  /*2b10*/  STG.E.64 desc[UR8][R8.64], R26 ;  /* 0x0000001a08007986 */ /* 0x0001e2000c101b08 */
[----:B------:R-:W-:-:S03]  /*2b20*/  IADD3.X R25, PT, PT, R13, RZ, ~R25, P1, P2 ;  /* 0x000000ff0d197210 */ /* 0x000fc60000fe4c19 */
[----:B------:R-:W2:Y:S02]  /*2b30*/  LDG.E.64 R16, desc[UR8][R10.64+0x8] ;  /* 0x000008080a107981 */ /* 0x000ea4000c1e1b00 */
[----:B------:R-:W-:-:S04]  /*2b40*/  IMAD.WIDE.U32 R14, R25, 0x12f4f03b, RZ ;  /* 0x12f4f03b190e7825 */ /* 0x000fc800078e00ff */
[----:B------:R-:W-:-:S04]  /*2b50*/  IMAD.WIDE.U32 R18, R24, 0x12f4f03b, RZ ;  /* 0x12f4f03b18127825 */ /* 0x000fc800078e00ff */
[----:B------:R-:W-:-:S04]  /*2b60*/  IMAD.WIDE.U32 R14, P1, R24, 0x2aa9c72, R14 ;  /* 0x02aa9c72180e7825 */ /* 0x000fc8000782000e */
[----:B------:R-:W-:Y:S01]  /*2b70*/  IMAD.X R13, RZ, RZ, RZ, P1 ;  /* 0x000000ffff0d7224 */ /* 0x000fe200008e06ff */
[----:B------:R-:W-:Y:S02]  /*2b80*/  IADD3 RZ, P1, PT, R19, R14, RZ ;  /* 0x0000000e13ff7210 */ /* 0x000fe40007f3e0ff */
[----:B------:R-:W-:-:S05]  /*2b90*/  MOV R12, R15 ;  /* 0x0000000f000c7202 */ /* 0x000fca0000000f00 */
[C---:B------:R-:W-:Y:S01]  /*2ba0*/  IMAD.WIDE.U32.X R12, R25.reuse, 0x2aa9c72, R12, P1 ;  /* 0x02aa9c72190c7825 */ /* 0x040fe200008e040c */
[----:B------:R-:W-:Y:S02]  /*2bb0*/  ISETP.LT.AND P2, PT, R25, RZ, PT ;  /* 0x000000ff1900720c */ /* 0x000fe40003f41270 */
        /* <DEDUP_REMOVED lines=15> */
[----:B------:R-:W-:-:S05]  /*2cb0*/  IMAD R23, R5, R22, R23 ;  /* 0x0000001605177224 */ /* 0x000fca00078e0217 */
[----:B------:R-:W-:-:S05]  /*2cc0*/  IADD3 R15, PT, PT, R15, R23, RZ ;  /* 0x000000170f0f7210 */ /* 0x000fca0007ffe0ff */
        /* <DEDUP_REMOVED lines=21> */
[----:B------:R-:W-:-:S04]  /*2e20*/  IMAD.IADD R25, R25, 0x1, R17 ;  /* 0x0000000119197824 */ /* 0x000fc800078e0211 */
[----:B------:R-:W-:-:S04]  /*2e30*/  IMAD.WIDE.U32 R18, R25, 0x12f4f03b, RZ ;  /* 0x12f4f03b19127825 */ /* 0x000fc800078e00ff */
[----:B------:R-:W-:-:S04]  /*2e40*/  IMAD.WIDE.U32 R22, R24, 0x12f4f03b, RZ ;  /* 0x12f4f03b18167825 */ /* 0x000fc800078e00ff */
[----:B------:R-:W-:-:S05]  /*2e50*/  IMAD.WIDE.U32 R18, P1, R24, 0x2aa9c72, R18 ;  /* 0x02aa9c7218127825 */ /* 0x000fca0007820012 */
[----:B------:R-:W-:Y:S01]  /*2e60*/  IADD3.X R17, PT, PT, RZ, RZ, RZ, P1, !PT ;  /* 0x000000ffff117210 */ /* 0x000fe20000ffe4ff */
[----:B------:R-:W-:Y:S01]  /*2e70*/  IMAD.MOV.U32 R16, RZ, RZ, R19 ;  /* 0x000000ffff107224 */ /* 0x000fe200078e0013 */
        /* <DEDUP_REMOVED lines=13> */
[----:B------:R-:W-:-:S04]  /*2f50*/  IADD3 R25, PT, PT, R25, -R17, R18 ;  /* 0x8000001119197210 */ /* 0x000fc80007ffe012 */
[----:B------:R-:W-:-:S05]  /*2f60*/  IADD3.X R17, PT, PT, R13, R25, RZ, P1, !PT ;  /* 0x000000190d117210 */ /* 0x000fca0000ffe4ff */
[----:B------:R-:W-:-:S04]  /*2f70*/  IMAD.WIDE.U32 R18, R17, 0x12f4f03b, RZ ;  /* 0x12f4f03b11127825 */ /* 0x000fc800078e00ff */
[----:B------:R-:W-:-:S04]  /*2f80*/  IMAD.WIDE.U32 R22, R16, 0x12f4f03b, RZ ;  /* 0x12f4f03b10167825 */ /* 0x000fc800078e00ff */
[----:B------:R-:W-:Y:S01]  /*2f90*/  IMAD.WIDE.U32 R18, P1, R16, 0x2aa9c72, R18 ;  /* 0x02aa9c7210127825 */ /* 0x000fe20007820012 */
[----:B------:R-:W-:Y:S02]  /*2fa0*/  IADD3 R12, P3, P4, R12, 0x3001, -R24 ;  /* 0x000030010c0c7810 */ /* 0x000fe40007c7e818 */
[----:B------:R-:W-:Y:S01]  /*2fb0*/  IADD3 RZ, P2, PT, R23, R18, RZ ;  /* 0x0000001217ff7210 */ /* 0x000fe20007f5e0ff */
[----:B------:R-:W-:Y:S01]  /*2fc0*/  IMAD.X R23, RZ, RZ, RZ, P1 ;  /* 0x000000ffff177224 */ /* 0x000fe200008e06ff */
[----:B------:R-:W-:Y:S02]  /*2fd0*/  MOV R22, R19 ;  /* 0x0000001300167202 */ /* 0x000fe40000000f00 */
[----:B------:R-:W-:-:S03]  /*2fe0*/  IADD3.X R13, PT, PT, R13, RZ, ~R25, P3, P4 ;  /* 0x000000ff0d0d7210 */ /* 0x000fc60001fe8c19 */
[C---:B------:R-:W-:Y:S01]  /*2ff0*/  IMAD.WIDE.U32.X R22, R17.reuse, 0x2aa9c72, R22, P2 ;  /* 0x02aa9c7211167825 */ /* 0x040fe200010e0416 */
[----:B------:R-:W-:Y:S02]  /*3000*/  ISETP.LT.AND P2, PT, R17, RZ, PT ;  /* 0x000000ff1100720c */ /* 0x000fe40003f41270 */
[----:B------:R-:W-:Y:S01]  /*3010*/  IADD3 R25, P1, PT, R22, -0x12f4f03b, RZ ;  /* 0xed0b0fc516197810 */ /* 0x000fe20007f3e0ff */
[----:B------:R-:W-:-:S03]  /*3020*/  IMAD.WIDE.U32 R18, R13, 0x12f4f03b, RZ ;  /* 0x12f4f03b0d127825 */ /* 0x000fc600078e00ff */
[----:B0-----:R-:W-:Y:S02]  /*3030*/  IADD3.X R27, PT, PT, R23, -0x2aa9c73, RZ, P1, !PT ;  /* 0xfd55638d171b7810 */ /* 0x001fe40000ffe4ff */
[----:B------:R-:W-:Y:S01]  /*3040*/  SEL R25, R25, R22, P2 ;  /* 0x0000001619197207 */ /* 0x000fe20001000000 */
[----:B------:R-:W-:Y:S01]  /*3050*/  IMAD.WIDE.U32 R18, P1, R12, 0x2aa9c72, R18 ;  /* 0x02aa9c720c127825 */ /* 0x000fe20007820012 */
[----:B------:R-:W-:-:S03]  /*3060*/  SEL R24, R27, R23, P2 ;  /* 0x000000171b187207 */ /* 0x000fc60001000000 */
[----:B------:R-:W-:Y:S01]  /*3070*/  IMAD.WIDE.U32 R22, R12, 0x12f4f03b, RZ ;  /* 0x12f4f03b0c167825 */ /* 0x000fe200078e00ff */
[----:B------:R-:W-:-:S04]  /*3080*/  MOV R22, R19 ;  /* 0x0000001300167202 */ /* 0x000fc80000000f00 */
[----:B------:R-:W-:Y:S01]  /*3090*/  IADD3 RZ, P2, PT, R23, R18, RZ ;  /* 0x0000001217ff7210 */ /* 0x000fe20007f5e0ff */
[----:B------:R-:W-:-:S04]  /*30a0*/  IMAD.X R23, RZ, RZ, RZ, P1 ;  /* 0x000000ffff177224 */ /* 0x000fc800008e06ff */
[C---:B------:R-:W-:Y:S01]  /*30b0*/  IMAD.WIDE.U32.X R22, R13.reuse, 0x2aa9c72, R22, P2 ;  /* 0x02aa9c720d167825 */ /* 0x040fe200010e0416 */
[----:B------:R-:W-:Y:S02]  /*30c0*/  ISETP.LT.AND P2, PT, R13, RZ, PT ;  /* 0x000000ff0d00720c */ /* 0x000fe40003f41270 */
[----:B------:R-:W-:Y:S01]  /*30d0*/  IADD3 R19, P1, PT, R22, -0x12f4f03b, RZ ;  /* 0xed0b0fc516137810 */ /* 0x000fe20007f3e0ff */
[----:B------:R-:W-:-:S03]  /*30e0*/  IMAD R15, R15, R2, RZ ;  /* 0x000000020f0f7224 */ /* 0x000fc600078e02ff */
[----:B------:R-:W-:Y:S02]  /*30f0*/  IADD3.X R27, PT, PT, R23, -0x2aa9c73, RZ, P1, !PT ;  /* 0xfd55638d171b7810 */ /* 0x000fe40000ffe4ff */
[----:B------:R-:W-:Y:S02]  /*3100*/  SHF.R.S64 R25, R25, 0x7, R24 ;  /* 0x0000000719197819 */ /* 0x000fe40000001018 */
[----:B------:R-:W-:Y:S02]  /*3110*/  SEL R19, R19, R22, P2 ;  /* 0x0000001613137207 */ /* 0x000fe40001000000 */
[----:B------:R-:W-:Y:S01]  /*3120*/  SEL R20, R27, R23, P2 ;  /* 0x000000171b147207 */ /* 0x000fe20001000000 */
[----:B------:R-:W-:Y:S01]  /*3130*/  IMAD R23, R5, R14, R15 ;  /* 0x0000000e05177224 */ /* 0x000fe200078e020f */
[----:B------:R-:W-:Y:S01]  /*3140*/  LEA.HI R25, P1, R24, R25, RZ, 0x1 ;  /* 0x0000001918197211 */ /* 0x000fe200078308ff */
[----:B------:R-:W-:Y:S01]  /*3150*/  IMAD.WIDE.U32 R14, R14, R2, RZ ;  /* 0x000000020e0e7225 */ /* 0x000fe200078e00ff */
[----:B------:R-:W-:-:S02]  /*3160*/  SHF.R.S64 R19, R19, 0x7, R20 ;  /* 0x0000000713137819 */ /* 0x000fc40000001014 */
[----:B------:R-:W-:Y:S01]  /*3170*/  LEA.HI.X.SX32 R24, R24, RZ, 0x19, P1 ;  /* 0x000000ff18187211 */ /* 0x000fe200008fceff */
[----:B------:R-:W-:Y:S01]  /*3180*/  IMAD.IADD R15, R15, 0x1, R23 ;  /* 0x000000010f0f7824 */ /* 0x000fe200078e0217 */
[----:B------:R-:W-:Y:S01]  /*3190*/  LEA.HI R23, P1, R20, R19, RZ, 0x1 ;  /* 0x0000001314177211 */ /* 0x000fe200078308ff */
[----:B------:R-:W-:-:S03]  /*31a0*/  IMAD.WIDE.U32 R16, R25, -0x3001, R16 ;  /* 0xffffcfff19107825 */ /* 0x000fc600078e0010 */
[----:B------:R-:W-:Y:S01]  /*31b0*/  LEA.HI.X.SX32 R20, R20, RZ, 0x19, P1 ;  /* 0x000000ff14147211 */ /* 0x000fe200008fceff */
[----:B------:R-:W-:Y:S02]  /*31c0*/  IMAD R24, R24, -0x3001, RZ ;  /* 0xffffcfff18187824 */ /* 0x000fe400078e02ff */
[----:B------:R-:W-:-:S03]  /*31d0*/  IMAD.WIDE.U32 R18, R15, 0x12f4f03b, RZ ;  /* 0x12f4f03b0f127825 */ /* 0x000fc600078e00ff */
[----:B------:R-:W-:Y:S01]  /*31e0*/  IADD3 R17, PT, PT, R17, -R25, R24 ;  /* 0x8000001911117210 */ /* 0x000fe20007ffe018 */
[----:B------:R-:W-:-:S04]  /*31f0*/  IMAD.WIDE.U32 R12, R23, -0x3001, R12 ;  /* 0xffffcfff170c7825 */ /* 0x000fc800078e000c */
[----:B------:R-:W-:Y:S02]  /*3200*/  IMAD R20, R20, -0x3001, RZ ;  /* 0xffffcfff14147824 */ /* 0x000fe400078e02ff */
[----:B------:R-:W-:-:S04]  /*3210*/  IMAD.WIDE.U32 R18, P1, R14, 0x2aa9c72, R18 ;  /* 0x02aa9c720e127825 */ /* 0x000fc80007820012 */
[----:B------:R-:W-:Y:S01]  /*3220*/  IMAD.WIDE.U32 R24, R14, 0x12f4f03b, RZ ;  /* 0x12f4f03b0e187825 */ /* 0x000fe200078e00ff */
[----:B------:R-:W-:Y:S02]  /*3230*/  IADD3 R13, PT, PT, R13, -R23, R20 ;  /* 0x800000170d0d7210 */ /* 0x000fe40007ffe014 */
[----:B------:R-:W-:Y:S01]  /*3240*/  IADD3.X R23, PT, PT, RZ, RZ, RZ, P1, !PT ;  /* 0x000000ffff177210 */ /* 0x000fe20000ffe4ff */
[----:B------:R-:W-:Y:S01]  /*3250*/  IMAD.MOV.U32 R22, RZ, RZ, R19 ;  /* 0x000000ffff167224 */ /* 0x000fe200078e0013 */
[----:B------:R-:W-:-:S05]  /*3260*/  IADD3 RZ, P2, PT, R25, R18, RZ ;  /* 0x0000001219ff7210 */ /* 0x000fca0007f5e0ff */
[C---:B------:R-:W-:Y:S01]  /*3270*/  IMAD.WIDE.U32.X R22, R15.reuse, 0x2aa9c72, R22, P2 ;  /* 0x02aa9c720f167825 */ /* 0x040fe200010e0416 */
[----:B------:R-:W-:Y:S02]  /*3280*/  ISETP.LT.AND P2, PT, R15, RZ, PT ;  /* 0x000000ff0f00720c */ /* 0x000fe40003f41270 */
[----:B------:R-:W-:-:S04]  /*3290*/  IADD3 R19, P1, PT, R22, -0x12f4f03b, RZ ;  /* 0xed0b0fc516137810 */ /* 0x000fc80007f3e0ff */
[----:B------:R-:W-:Y:S01]  /*32a0*/  IADD3.X R25, PT, PT, R23, -0x2aa9c73, RZ, P1, !PT ;  /* 0xfd55638d17197810 */ /* 0x000fe20000ffe4ff */
[----:B------:R0:W-:Y:S01]  /*32b0*/  STG.E.64 desc[UR8][R8.64+0x8], R16 ;  /* 0x0000081008007986 */ /* 0x0001e2000c101b08 */
[----:B------:R-:W-:Y:S02]  /*32c0*/  SEL R19, R19, R22, P2 ;  /* 0x0000001613137207 */ /* 0x000fe40001000000 */
[----:B------:R-:W-:Y:S01]  /*32d0*/  SEL R18, R25, R23, P2 ;  /* 0x0000001719127207 */ /* 0x000fe20001000000 */
[----:B------:R0:W-:Y:S03]  /*32e0*/  STG.E.64 desc[UR8][R10.64+0x8], R12 ;  /* 0x0000080c0a007986 */ /* 0x0001e6000c101b08 */
[----:B------:R-:W-:-:S04]  /*32f0*/  SHF.R.S64 R19, R19, 0x7, R18 ;  /* 0x0000000713137819 */ /* 0x000fc80000001012 */
[----:B------:R-:W-:-:S04]  /*3300*/  LEA.HI R19, P1, R18, R19, RZ, 0x1 ;  /* 0x0000001312137211 */ /* 0x000fc800078308ff */
[----:B------:R-:W-:Y:S01]  /*3310*/  LEA.HI.X.SX32 R18, R18, RZ, 0x19, P1 ;  /* 0x000000ff12127211 */ /* 0x000fe200008fceff */
[----:B------:R-:W-:-:S04]  /*3320*/  IMAD.WIDE.U32 R22, R19, -0x3001, R14 ;  /* 0xffffcfff13167825 */ /* 0x000fc800078e000e */
[----:B------:R-:W-:Y:S01]  /*3330*/  IMAD R18, R18, -0x3001, RZ ;  /* 0xffffcfff12127824 */ /* 0x000fe200078e02ff */
[----:B------:R-:W-:-:S04]  /*3340*/  IADD3 R21, PT, PT, R21, 0x2, RZ ;  /* 0x0000000215157810 */ /* 0x000fc80007ffe0ff */
[----:B0-----:R-:W-:-:S07]  /*3350*/  IADD3 R23, PT, PT, R23, -R19, R18 ;  /* 0x8000001317177210 */ /* 0x001fce0007ffe012 */
.L_x_17:
[----:B------:R-:W-:Y:S05]  /*3360*/  BSYNC.RECONVERGENT B3 ;  /* 0x0000000000037941 */ /* 0x000fea0003800200 */
.L_x_16:
[----:B------:R-:W-:Y:S05]  /*3370*/  @!P0 BRA `(.L_x_15) ;  /* 0x00000004001c8947 */ /* 0x000fea0003800000 */
[----:B------:R-:W0:Y:S01]  /*3380*/  LDC.64 R8, c[0x0][0x380] ;  /* 0x0000e000ff087b82 */ /* 0x000e220000000a00 */
[----:B------:R-:W-:Y:S01]  /*3390*/  IMAD.IADD R21, R21, 0x1, R4 ;  /* 0x0000000115157824 */ /* 0x000fe200078e0204 */
[----:B------:R-:W-:-:S03]  /*33a0*/  SHF.R.S32.HI R11, RZ, 0x1, R3 ;  /* 0x00000001ff0b7819 */ /* 0x000fc60000011403 */
[----:B0-----:R-:W-:-:S05]  /*33b0*/  IMAD.WIDE R8, R21, 0x8, R8 ;  /* 0x0000000815087825 */ /* 0x001fca00078e0208 */
        /* <DEDUP_REMOVED lines=8> */
[----:B------:R-:W-:-:S04]  /*3440*/  IMAD.WIDE.U32 R18, P0, R12, 0x2aa9c72, R16 ;  /* 0x02aa9c720c127825 */ /* 0x000fc80007800010 */
[----:B------:R-:W-:Y:S01]  /*3450*/  IMAD.WIDE.U32 R16, R12, 0x12f4f03b, RZ ;  /* 0x12f4f03b0c107825 */ /* 0x000fe200078e00ff */
[----:B------:R-:W-:-:S03]  /*3460*/  MOV R20, R19 ;  /* 0x0000001300147202 */ /* 0x000fc60000000f00 */
[----:B------:R-:W-:Y:S01]  /*3470*/  IMAD.X R21, RZ, RZ, RZ, P0 ;  /* 0x000000ffff157224 */ /* 0x000fe200000e06ff */
        /* <DEDUP_REMOVED lines=13> */
[----:B------:R-:W-:Y:S02]  /*3550*/  IADD3 R17, PT, PT, R17, -R19, R18 ;  /* 0x8000001311117210 */ /* 0x000fe40007ffe012 */
[----:B------:R-:W-:-:S03]  /*3560*/  IADD3 R14, P1, P2, R14, 0x3001, -R16 ;  /* 0x000030010e0e7810 */ /* 0x000fc60007a3e810 */
[C-C-:B------:R-:W-:Y:S01]  /*3570*/  IMAD.X R13, R15.reuse, 0x1, R17.reuse, P0 ;  /* 0x000000010f0d7824 */ /* 0x140fe200000e0611 */
[----:B------:R-:W-:-:S03]  /*3580*/  IADD3.X R15, PT, PT, R15, RZ, ~R17, P1, P2 ;  /* 0x000000ff0f0f7210 */ /* 0x000fc60000fe4c11 */
[----:B------:R-:W-:-:S04]  /*3590*/  IMAD.WIDE.U32 R24, R13, 0x12f4f03b, RZ ;  /* 0x12f4f03b0d187825 */ /* 0x000fc800078e00ff */
[----:B------:R-:W-:-:S04]  /*35a0*/  IMAD.WIDE.U32 R16, R15, 0x12f4f03b, RZ ;  /* 0x12f4f03b0f107825 */ /* 0x000fc800078e00ff */
[----:B------:R-:W-:-:S04]  /*35b0*/  IMAD.WIDE.U32 R24, P0, R12, 0x2aa9c72, R24 ;  /* 0x02aa9c720c187825 */ /* 0x000fc80007800018 */
[----:B------:R-:W-:Y:S01]  /*35c0*/  IMAD.WIDE.U32 R22, R12, 0x12f4f03b, RZ ;  /* 0x12f4f03b0c167825 */ /* 0x000fe200078e00ff */
[----:B------:R-:W-:-:S03]  /*35d0*/  IADD3.X R21, PT, PT, RZ, RZ, RZ, P0, !PT ;  /* 0x000000ffff157210 */ /* 0x000fc600007fe4ff */
[----:B------:R-:W-:Y:S01]  /*35e0*/  IMAD.WIDE.U32 R16, P1, R14, 0x2aa9c72, R16 ;  /* 0x02aa9c720e107825 */ /* 0x000fe20007820010 */
[----:B------:R-:W-:-:S03]  /*35f0*/  IADD3 RZ, P0, PT, R23, R24, RZ ;  /* 0x0000001817ff7210 */ /* 0x000fc60007f1e0ff */
[----:B------:R-:W-:Y:S01]  /*3600*/  IMAD.WIDE.U32 R18, R14, 0x12f4f03b, RZ ;  /* 0x12f4f03b0e127825 */ /* 0x000fe200078e00ff */
[----:B------:R-:W-:-:S03]  /*3610*/  MOV R20, R25 ;  /* 0x0000001900147202 */ /* 0x000fc60000000f00 */
[----:B------:R-:W-:Y:S01]  /*3620*/  IMAD.X R23, RZ, RZ, RZ, P1 ;  /* 0x000000ffff177224 */ /* 0x000fe200008e06ff */
[----:B------:R-:W-:Y:S01]  /*3630*/  IADD3 RZ, P1, PT, R19, R16, RZ ;  /* 0x0000001013ff7210 */ /* 0x000fe20007f3e0ff */
[----:B------:R-:W-:Y:S02]  /*3640*/  IMAD.MOV.U32 R22, RZ, RZ, R17 ;  /* 0x000000ffff167224 */ /* 0x000fe400078e0011 */
[----:B------:R-:W-:-:S04]  /*3650*/  IMAD.WIDE.U32.X R20, R13, 0x2aa9c72, R20, P0 ;  /* 0x02aa9c720d147825 */ /* 0x000fc800000e0414 */
[----:B------:R-:W-:Y:S01]  /*3660*/  IMAD.WIDE.U32.X R22, R15, 0x2aa9c72, R22, P1 ;  /* 0x02aa9c720f167825 */ /* 0x000fe200008e0416 */
[----:B------:R-:W-:Y:S02]  /*3670*/  IADD3 R19, P0, PT, R20, -0x12f4f03b, RZ ;  /* 0xed0b0fc514137810 */ /* 0x000fe40007f1e0ff */
[----:B------:R-:W-:Y:S02]  /*3680*/  IADD3 R25, P2, PT, R22, -0x12f4f03b, RZ ;  /* 0xed0b0fc516197810 */ /* 0x000fe40007f5e0ff */
[----:B------:R-:W-:Y:S02]  /*3690*/  ISETP.LT.AND P1, PT, R13, RZ, PT ;  /* 0x000000ff0d00720c */ /* 0x000fe40003f21270 */
[----:B------:R-:W-:Y:S02]  /*36a0*/  IADD3.X R17, PT, PT, R21, -0x2aa9c73, RZ, P0, !PT ;  /* 0xfd55638d15117810 */ /* 0x000fe400007fe4ff */
[----:B------:R-:W-:Y:S02]  /*36b0*/  ISETP.LT.AND P0, PT, R15, RZ, PT ;  /* 0x000000ff0f00720c */ /* 0x000fe40003f01270 */
[----:B------:R-:W-:-:S02]  /*36c0*/  IADD3.X R27, PT, PT, R23, -0x2aa9c73, RZ, P2, !PT ;  /* 0xfd55638d171b7810 */ /* 0x000fc400017fe4ff */
[----:B------:R-:W-:Y:S02]  /*36d0*/  SEL R19, R19, R20, P1 ;  /* 0x0000001413137207 */ /* 0x000fe40000800000 */
[----:B------:R-:W-:Y:S02]  /*36e0*/  SEL R18, R17, R21, P1 ;  /* 0x0000001511127207 */ /* 0x000fe40000800000 */
[----:B------:R-:W-:Y:S02]  /*36f0*/  SEL R17, R25, R22, P0 ;  /* 0x0000001619117207 */ /* 0x000fe40000000000 */
[----:B------:R-:W-:Y:S02]  /*3700*/  SEL R16, R27, R23, P0 ;  /* 0x000000171b107207 */ /* 0x000fe40000000000 */
[----:B------:R-:W-:Y:S02]  /*3710*/  SHF.R.S64 R19, R19, 0x7, R18 ;  /* 0x0000000713137819 */ /* 0x000fe40000001012 */
[----:B------:R-:W-:-:S02]  /*3720*/  SHF.R.S64 R17, R17, 0x7, R16 ;  /* 0x0000000711117819 */ /* 0x000fc40000001010 */
[----:B------:R-:W-:Y:S02]  /*3730*/  LEA.HI R19, P0, R18, R19, RZ, 0x1 ;  /* 0x0000001312137211 */ /* 0x000fe400078108ff */
[----:B------:R-:W-:Y:S02]  /*3740*/  LEA.HI R17, P1, R16, R17, RZ, 0x1 ;  /* 0x0000001110117211 */ /* 0x000fe400078308ff */
[----:B------:R-:W-:Y:S02]  /*3750*/  LEA.HI.X.SX32 R18, R18, RZ, 0x19, P0 ;  /* 0x000000ff12127211 */ /* 0x000fe400000fceff */
[----:B------:R-:W-:Y:S01]  /*3760*/  LEA.HI.X.SX32 R16, R16, RZ, 0x19, P1 ;  /* 0x000000ff10107211 */ /* 0x000fe200008fceff */
[----:B------:R-:W-:-:S04]  /*3770*/  IMAD.WIDE.U32 R12, R19, -0x3001, R12 ;  /* 0xffffcfff130c7825 */ /* 0x000fc800078e000c */
[----:B------:R-:W-:Y:S02]  /*3780*/  IMAD R18, R18, -0x3001, RZ ;  /* 0xffffcfff12127824 */ /* 0x000fe400078e02ff */
[----:B------:R-:W-:-:S04]  /*3790*/  IMAD.WIDE.U32 R14, R17, -0x3001, R14 ;  /* 0xffffcfff110e7825 */ /* 0x000fc800078e000e */
[----:B------:R-:W-:Y:S01]  /*37a0*/  IMAD R16, R16, -0x3001, RZ ;  /* 0xffffcfff10107824 */ /* 0x000fe200078e02ff */
[----:B------:R-:W-:-:S04]  /*37b0*/  IADD3 R13, PT, PT, R13, -R19, R18 ;  /* 0x800000130d0d7210 */ /* 0x000fc80007ffe012 */
[----:B------:R-:W-:Y:S01]  /*37c0*/  IADD3 R15, PT, PT, R15, -R17, R16 ;  /* 0x800000110f0f7210 */ /* 0x000fe20007ffe010 */
[----:B------:R0:W-:Y:S04]  /*37d0*/  STG.E.64 desc[UR8][R8.64], R12 ;  /* 0x0000000c08007986 */ /* 0x0001e8000c101b08 */
[----:B------:R0:W-:Y:S02]  /*37e0*/  STG.E.64 desc[UR8][R10.64], R14 ;  /* 0x0000000e0a007986 */ /* 0x0001e4000c101b08 */
.L_x_15:
[----:B------:R-:W-:Y:S05]  /*37f0*/  BSYNC.RECONVERGENT B2 ;  /* 0x0000000000027941 */ /* 0x000fea0003800200 */
.L_x_14:
[----:B------:R-:W0:Y:S01]  /*3800*/  LDCU UR5, c[0x0][0x388] ;  /* 0x00007100ff0577ac */ /* 0x000e220008000800 */
[----:B------:R-:W-:Y:S01]  /*3810*/  IMAD R4, R3, UR4, R4 ;  /* 0x0000000403047c24 */ /* 0x000fe2000f8e0204 */
[----:B0-----:R-:W-:-:S04]  /*3820*/  MOV R9, UR5 ;  /* 0x0000000500097c02 */ /* 0x001fc80008000f00 */
[----:B------:R-:W-:-:S13]  /*3830*/  ISETP.GE.AND P0, PT, R4, R9, PT ;  /* 0x000000090400720c */ /* 0x000fda0003f06270 */
[----:B------:R-:W-:Y:S05]  /*3840*/  @!P0 BRA `(.L_x_18) ;  /* 0xffffffd400d08947 */ /* 0x000fea000383ffff */
.L_x_9:
[----:B------:R-:W-:Y:S05]  /*3850*/  BSYNC.RECONVERGENT B1 ;  /* 0x0000000000017941 */ /* 0x000fea0003800200 */
.L_x_8:
[----:B------:R-:W-:Y:S01]  /*3860*/  IMAD.SHL.U32 R3, R3, 0x2, RZ ;  /* 0x0000000203037824 */ /* 0x000fe200078e00ff */
[----:B------:R-:W-:Y:S04]  /*3870*/  BAR.SYNC.DEFER_BLOCKING 0x0 ;  /* 0x0000000000007b1d */ /* 0x000fe80000010000 */
[----:B------:R-:W-:-:S13]  /*3880*/  ISETP.GT.AND P0, PT, R3, R9, PT ;  /* 0x000000090300720c */ /* 0x000fda0003f04270 */
[----:B------:R-:W-:Y:S05]  /*3890*/  @!P0 BRA `(.L_x_19) ;  /* 0xffffffc8001c8947 */ /* 0x000fea000383ffff */
[----:B------:R-:W-:Y:S05]  /*38a0*/  BSYNC.RECONVERGENT B0 ;  /* 0x0000000000007941 */ /* 0x000fea0003800200 */
.L_x_1:
[----:B------:R-:W0:Y:S02]  /*38b0*/  LDCU.U8 UR5, c[0x0][0x398] ;  /* 0x00007300ff0577ac */ /* 0x000e240008000000 */
[----:B0-----:R-:W-:-:S06]  /*38c0*/  UPRMT UR5, UR5, 0x8880, URZ ;  /* 0x0000888005057896 */ /* 0x001fcc00080000ff */
[----:B------:R-:W-:-:S04]  /*38d0*/  ISETP.NE.AND P0, PT, RZ, UR5, PT ;  /* 0x00000005ff007c0c */ /* 0x000fc8000bf05270 */
[----:B------:R-:W-:-:S13]  /*38e0*/  ISETP.GE.OR P0, PT, R0, R9, !P0 ;  /* 0x000000090000720c */ /* 0x000fda0004706670 */
[----:B------:R-:W-:Y:S05]  /*38f0*/  @P0 EXIT ;  /* 0x000000000000094d */ /* 0x000fea0003800000 */
[----:B------:R-:W0:Y:S01]  /*3900*/  LDC.64 R2, c[0x0][0x380] ;  /* 0x0000e000ff027b82 */ /* 0x000e220000000a00 */
[----:B------:R-:W-:-:S05]  /*3910*/  IMAD.HI R4, R9, 0x55538e43, RZ ;  /* 0x55538e4309047827 */ /* 0x000fca00078e02ff */
[----:B------:R-:W-:-:S04]  /*3920*/  SHF.R.U32.HI R5, RZ, 0x1f, R4 ;  /* 0x0000001fff057819 */ /* 0x000fc80000011604 */
[----:B------:R-:W-:-:S05]  /*3930*/  LEA.HI.SX32 R4, R4, R5, 0x14 ;  /* 0x0000000504047211 */ /* 0x000fca00078fa2ff */
[----:B------:R-:W-:-:S04]  /*3940*/  IMAD R14, R4, -0x3001, R9 ;  /* 0xffffcfff040e7824 */ /* 0x000fc800078e0209 */
[----:B------:R-:W-:-:S04]  /*3950*/  IMAD.WIDE R6, R14, R14, RZ ;  /* 0x0000000e0e067225 */ /* 0x000fc800078e02ff */
[----:B0-----:R-:W-:-:S05]  /*3960*/  IMAD.WIDE R2, R0, 0x8, R2 ;  /* 0x0000000800027825 */ /* 0x001fca00078e0202 */
[----:B------:R-:W2:Y:S01]  /*3970*/  LDG.E.64 R4, desc[UR8][R2.64] ;  /* 0x0000000802047981 */ /* 0x000ea2000c1e1b00 */
[----:B------:R-:W-:-:S04]  /*3980*/  IMAD.WIDE.U32 R8, R7, 0x12f4f03b, RZ ;  /* 0x12f4f03b07087825 */ /* 0x000fc800078e00ff */
[----:B------:R-:W-:-:S04]  /*3990*/  IMAD.WIDE.U32 R10, P0, R6, 0x2aa9c72, R8 ;  /* 0x02aa9c72060a7825 */ /* 0x000fc80007800008 */
[----:B------:R-:W-:Y:S01]  /*39a0*/  IMAD.WIDE.U32 R8, R6, 0x12f4f03b, RZ ;  /* 0x12f4f03b06087825 */ /* 0x000fe200078e00ff */
[----:B------:R-:W-:-:S03]  /*39b0*/  IADD3.X R13, PT, PT, RZ, RZ, RZ, P0, !PT ;  /* 0x000000ffff0d7210 */ /* 0x000fc600007fe4ff */
[----:B------:R-:W-:Y:S01]  /*39c0*/  IMAD.MOV.U32 R12, RZ, RZ, R11 ;  /* 0x000000ffff0c7224 */ /* 0x000fe200078e000b */
[----:B------:R-:W-:-:S05]  /*39d0*/  IADD3 RZ, P0, PT, R9, R10, RZ ;  /* 0x0000000a09ff7210 */ /* 0x000fca0007f1e0ff */
[----:B------:R-:W-:-:S05]  /*39e0*/  IMAD.WIDE.U32.X R8, R7, 0x2aa9c72, R12, P0 ;  /* 0x02aa9c7207087825 */ /* 0x000fca00000e040c */
[----:B------:R-:W-:-:S05]  /*39f0*/  SHF.R.U64 R7, R8, 0x7, R9 ;  /* 0x0000000708077819 */ /* 0x000fca0000001209 */
        /* <DEDUP_REMOVED lines=108> */
[----:B------:R-:W-:-:S04]  /*40c0*/  IMAD R7, R0, -0x3001, R7 ;  /* 0xffffcfff00077824 */ /* 0x000fc800078e0207 */
[-C--:B--2---:R-:W-:Y:S01]  /*40d0*/  IMAD R0, R5, R7.reuse, RZ ;  /* 0x0000000705007224 */ /* 0x084fe200078e02ff */
[----:B------:R-:W-:Y:S01]  /*40e0*/  SHF.R.S32.HI R9, RZ, 0x1f, R7 ;  /* 0x0000001fff097819 */ /* 0x000fe20000011407 */
[----:B------:R-:W-:-:S04]  /*40f0*/  IMAD.WIDE.U32 R6, R4, R7, RZ ;  /* 0x0000000704067225 */ /* 0x000fc800078e00ff */
[----:B------:R-:W-:-:S05]  /*4100*/  IMAD R9, R4, R9, R0 ;  /* 0x0000000904097224 */ /* 0x000fca00078e0200 */
[----:B------:R-:W-:-:S04]  /*4110*/  IADD3 R7, PT, PT, R7, R9, RZ ;  /* 0x0000000907077210 */ /* 0x000fc80007ffe0ff */
[C---:B------:R-:W-:Y:S01]  /*4120*/  ISETP.LT.AND P1, PT, R7.reuse, RZ, PT ;  /* 0x000000ff0700720c */ /* 0x040fe20003f21270 */
[----:B------:R-:W-:-:S04]  /*4130*/  IMAD.WIDE.U32 R4, R7, 0x12f4f03b, RZ ;  /* 0x12f4f03b07047825 */ /* 0x000fc800078e00ff */
[----:B------:R-:W-:-:S04]  /*4140*/  IMAD.WIDE.U32 R8, P0, R6, 0x2aa9c72, R4 ;  /* 0x02aa9c7206087825 */ /* 0x000fc80007800004 */
[----:B------:R-:W-:Y:S01]  /*4150*/  IMAD.WIDE.U32 R4, R6, 0x12f4f03b, RZ ;  /* 0x12f4f03b06047825 */ /* 0x000fe200078e00ff */
[----:B------:R-:W-:-:S03]  /*4160*/  MOV R10, R9 ;  /* 0x00000009000a7202 */ /* 0x000fc60000000f00 */
[----:B------:R-:W-:Y:S01]  /*4170*/  IMAD.X R11, RZ, RZ, RZ, P0 ;  /* 0x000000ffff0b7224 */ /* 0x000fe200000e06ff */
        /* <DEDUP_REMOVED lines=11> */
[----:B------:R-:W-:-:S05]  /*4230*/  IADD3 R5, PT, PT, R5, -R9, R0 ;  /* 0x8000000905057210 */ /* 0x000fca0007ffe000 */
[----:B------:R-:W-:Y:S01]  /*4240*/  STG.E.64 desc[UR8][R2.64], R4 ;  /* 0x0000000402007986 */ /* 0x000fe2000c101b08 */
[----:B------:R-:W-:Y:S05]  /*4250*/  EXIT ;  /* 0x000000000000794d */ /* 0x000fea0003800000 */
.L_x_20:
        /* <DEDUP_REMOVED lines=10> */
.L_x_22:


//--------------------- .nv.shared.reserved.0     --------------------------
	.section	.nv.shared.reserved.0,"aw",@nobits
	.weak		__nv_reservedSMEM_offset_0_alias
	.size		__nv_reservedSMEM_offset_0_alias, 0, 64
	.other		__nv_reservedSMEM_offset_0_alias,@"STO_CUDA_RESERVED_SHARED STV_DEFAULT"
__nv_reservedSMEM_offset_0_alias:
	.zero		0
	.zero		64


//--------------------- .nv.constant0._Z21pointwise_mult_kernelPxS_S_i --------------------------
	.section	.nv.constant0._Z21pointwise_mult_kernelPxS_S_i,"a",@progbits
	.sectionflags	@""
	.align	4
.nv.constant0._Z21pointwise_mult_kernelPxS_S_i:
	.zero		924


//--------------------- .nv.constant0._Z10ntt_kernelPxixb --------------------------
	.section	.nv.constant0._Z10ntt_kernelPxixb,"a",@progbits
	.sectionflags	@""
	.align	4
.nv.constant0._Z10ntt_kernelPxixb:
	.zero		921


//--------------------- SYMBOLS --------------------------

	.type		.nv.reservedSmem.offset0,@object
	.size		.nv.reservedSmem.offset0,0x4
